	.target	sm_90a

	.elftype	@"ET_EXEC"


//--------------------- .note.nv.tkinfo           --------------------------
	.section	.note.nv.tkinfo,"",@"SHT_NOTE"
	.sectionflags	@"SHF_NOTE_NV_TKINFO"
	.tkinfo
        /*0018*/ 	.word	0x00000002
        /*0030*/ 	.string	""
        /*0030*/ 	.string	"ptxas"
        /*0030*/ 	.string	"Cuda compilation tools, release 13.0, V13.0.88"
        /*0030*/ 	.string	"Build cuda_13.0.r13.0/compiler.36424714_0"
        /*0030*/ 	.string	"-v  -suppress-debug-info  -lineinfo  -arch sm_90a "



//--------------------- .note.nv.cuinfo           --------------------------
	.section	.note.nv.cuinfo,"",@"SHT_NOTE"
	.sectionflags	@"SHF_NOTE_NV_CUINFO"
        /*0018*/ 	.short	0x0002
        /*001a*/ 	.short	0x005a
        /*001c*/ 	.short	0x0082
	.zero		2


//--------------------- .nv.info                  --------------------------
	.section	.nv.info,"",@"SHT_CUDA_INFO"
	.align	4


	//----- nvinfo : EIATTR_REGCOUNT
	.align		4
        /*0000*/ 	.byte	0x04, 0x2f
        /*0002*/ 	.short	(.L_1 - .L_0)
	.align		4
.L_0:
        /*0004*/ 	.word	index@(matmul_kernel)
        /*0008*/ 	.word	0x00000080


	//----- nvinfo : EIATTR_FRAME_SIZE
	.align		4
.L_1:
        /*000c*/ 	.byte	0x04, 0x11
        /*000e*/ 	.short	(.L_3 - .L_2)
	.align		4
.L_2:
        /*0010*/ 	.word	index@(matmul_kernel)
        /*0014*/ 	.word	0x00000000


	//----- nvinfo : EIATTR_MIN_STACK_SIZE
	.align		4
.L_3:
        /*0018*/ 	.byte	0x04, 0x12
        /*001a*/ 	.short	(.L_5 - .L_4)
	.align		4
.L_4:
        /*001c*/ 	.word	index@(matmul_kernel)
        /*0020*/ 	.word	0x00000000
.L_5:


//--------------------- .nv.compat                --------------------------
	.section	.nv.compat,"",@"SHT_CUDA_COMPAT_INFO"
	.align	4
        /*0000*/ 	.byte	0x02, 0x09, 0x01, 0x00, 0x02, 0x02, 0x04, 0x00, 0x02, 0x05, 0x05, 0x00, 0x03, 0x07, 0x01, 0x01
        /*0010*/ 	.byte	0x02, 0x03, 0x00, 0x00, 0x02, 0x06, 0x01, 0x00, 0x04, 0x0b, 0x08, 0x00, 0x00, 0x00, 0x00, 0x00
        /*0020*/ 	.byte	0x00, 0x00, 0x00, 0x00


//--------------------- .nv.info.matmul_kernel    --------------------------
	.section	.nv.info.matmul_kernel,"",@"SHT_CUDA_INFO"
	.sectionflags	@""
	.align	4


	//----- nvinfo : EIATTR_CUDA_API_VERSION
	.align		4
        /*0000*/ 	.byte	0x04, 0x37
        /*0002*/ 	.short	(.L_7 - .L_6)
.L_6:
        /*0004*/ 	.word	0x00000082


	//----- nvinfo : EIATTR_KPARAM_INFO
	.align		4
.L_7:
        /*0008*/ 	.byte	0x04, 0x17
        /*000a*/ 	.short	(.L_9 - .L_8)
.L_8:
        /*000c*/ 	.word	0x00000000
        /*0010*/ 	.short	0x000d
        /*0012*/ 	.short	0x0048
        /*0014*/ 	.byte	0x00, 0xf4, 0x21, 0x00


	//----- nvinfo : EIATTR_KPARAM_INFO
	.align		4
.L_9:
        /*0018*/ 	.byte	0x04, 0x17
        /*001a*/ 	.short	(.L_11 - .L_10)
.L_10:
        /*001c*/ 	.word	0x00000000
        /*0020*/ 	.short	0x000c
        /*0022*/ 	.short	0x0040
        /*0024*/ 	.byte	0x00, 0xf4, 0x21, 0x00


	//----- nvinfo : EIATTR_KPARAM_INFO
	.align		4
.L_11:
        /*0028*/ 	.byte	0x04, 0x17
        /*002a*/ 	.short	(.L_13 - .L_12)
.L_12:
        /*002c*/ 	.word	0x00000000
        /*0030*/ 	.short	0x000b
        /*0032*/ 	.short	0x0038
        /*0034*/ 	.byte	0x00, 0xf0, 0x11, 0x00


	//----- nvinfo : EIATTR_KPARAM_INFO
	.align		4
.L_13:
        /*0038*/ 	.byte	0x04, 0x17
        /*003a*/ 	.short	(.L_15 - .L_14)
.L_14:
        /*003c*/ 	.word	0x00000000
        /*0040*/ 	.short	0x000a
        /*0042*/ 	.short	0x0034
        /*0044*/ 	.byte	0x00, 0xf0, 0x11, 0x00


	//----- nvinfo : EIATTR_KPARAM_INFO
	.align		4
.L_15:
        /*0048*/ 	.byte	0x04, 0x17
        /*004a*/ 	.short	(.L_17 - .L_16)
.L_16:
        /*004c*/ 	.word	0x00000000
        /*0050*/ 	.short	0x0009
        /*0052*/ 	.short	0x0030
        /*0054*/ 	.byte	0x00, 0xf0, 0x11, 0x00


	//----- nvinfo : EIATTR_KPARAM_INFO
	.align		4
.L_17:
        /*0058*/ 	.byte	0x04, 0x17
        /*005a*/ 	.short	(.L_19 - .L_18)
.L_18:
        /*005c*/ 	.word	0x00000000
        /*0060*/ 	.short	0x0008
        /*0062*/ 	.short	0x002c
        /*0064*/ 	.byte	0x00, 0xf0, 0x11, 0x00


	//----- nvinfo : EIATTR_KPARAM_INFO
	.align		4
.L_19:
        /*0068*/ 	.byte	0x04, 0x17
        /*006a*/ 	.short	(.L_21 - .L_20)
.L_20:
        /*006c*/ 	.word	0x00000000
        /*0070*/ 	.short	0x0007
        /*0072*/ 	.short	0x0028
        /*0074*/ 	.byte	0x00, 0xf0, 0x11, 0x00


	//----- nvinfo : EIATTR_KPARAM_INFO
	.align		4
.L_21:
        /*0078*/ 	.byte	0x04, 0x17
        /*007a*/ 	.short	(.L_23 - .L_22)
.L_22:
        /*007c*/ 	.word	0x00000000
        /*0080*/ 	.short	0x0006
        /*0082*/ 	.short	0x0024
        /*0084*/ 	.byte	0x00, 0xf0, 0x11, 0x00


	//----- nvinfo : EIATTR_KPARAM_INFO
	.align		4
.L_23:
        /*0088*/ 	.byte	0x04, 0x17
        /*008a*/ 	.short	(.L_25 - .L_24)
.L_24:
        /*008c*/ 	.word	0x00000000
        /*0090*/ 	.short	0x0005
        /*0092*/ 	.short	0x0020
        /*0094*/ 	.byte	0x00, 0xf0, 0x11, 0x00


	//----- nvinfo : EIATTR_KPARAM_INFO
	.align		4
.L_25:
        /*0098*/ 	.byte	0x04, 0x17
        /*009a*/ 	.short	(.L_27 - .L_26)
.L_26:
        /*009c*/ 	.word	0x00000000
        /*00a0*/ 	.short	0x0004
        /*00a2*/ 	.short	0x001c
        /*00a4*/ 	.byte	0x00, 0xf0, 0x11, 0x00


	//----- nvinfo : EIATTR_KPARAM_INFO
	.align		4
.L_27:
        /*00a8*/ 	.byte	0x04, 0x17
        /*00aa*/ 	.short	(.L_29 - .L_28)
.L_28:
        /*00ac*/ 	.word	0x00000000
        /*00b0*/ 	.short	0x0003
        /*00b2*/ 	.short	0x0018
        /*00b4*/ 	.byte	0x00, 0xf0, 0x11, 0x00


	//----- nvinfo : EIATTR_KPARAM_INFO
	.align		4
.L_29:
        /*00b8*/ 	.byte	0x04, 0x17
        /*00ba*/ 	.short	(.L_31 - .L_30)
.L_30:
        /*00bc*/ 	.word	0x00000000
        /*00c0*/ 	.short	0x0002
        /*00c2*/ 	.short	0x0010
        /*00c4*/ 	.byte	0x00, 0xf4, 0x21, 0x00


	//----- nvinfo : EIATTR_KPARAM_INFO
	.align		4
.L_31:
        /*00c8*/ 	.byte	0x04, 0x17
        /*00ca*/ 	.short	(.L_33 - .L_32)
.L_32:
        /*00cc*/ 	.word	0x00000000
        /*00d0*/ 	.short	0x0001
        /*00d2*/ 	.short	0x0008
        /*00d4*/ 	.byte	0x00, 0xf4, 0x21, 0x00


	//----- nvinfo : EIATTR_KPARAM_INFO
	.align		4
.L_33:
        /*00d8*/ 	.byte	0x04, 0x17
        /*00da*/ 	.short	(.L_35 - .L_34)
.L_34:
        /*00dc*/ 	.word	0x00000000
        /*00e0*/ 	.short	0x0000
        /*00e2*/ 	.short	0x0000
        /*00e4*/ 	.byte	0x00, 0xf4, 0x21, 0x00


	//----- nvinfo : EIATTR_EXPLICIT_CLUSTER
	.align		4
.L_35:
        /*00e8*/ 	.byte	0x01, 0x3e
	.zero		2


	//----- nvinfo : EIATTR_CTA_PER_CLUSTER
	.align		4
        /*00ec*/ 	.byte	0x04, 0x3d
        /*00ee*/ 	.short	(.L_37 - .L_36)
.L_36:
        /*00f0*/ 	.word	0x00000004
        /*00f4*/ 	.word	0x00000001
        /*00f8*/ 	.word	0x00000001


	//----- nvinfo : EIATTR_SPARSE_MMA_MASK
	.align		4
.L_37:
        /*00fc*/ 	.byte	0x03, 0x50
        /*00fe*/ 	.short	0x0000


	//----- nvinfo : EIATTR_MAXREG_COUNT
	.align		4
        /*0100*/ 	.byte	0x03, 0x1b
        /*0102*/ 	.short	0x00ff


	//----- nvinfo : EIATTR_NUM_BARRIERS
	.align		4
        /*0104*/ 	.byte	0x02, 0x4c
        /*0106*/ 	.byte	0x01
	.zero		1


	//----- nvinfo : EIATTR_MERCURY_ISA_VERSION
	.align		4
        /*0108*/ 	.byte	0x03, 0x5f
        /*010a*/ 	.short	0x0101


	//----- nvinfo : EIATTR_EXIT_INSTR_OFFSETS
	.align		4
        /*010c*/ 	.byte	0x04, 0x1c
        /*010e*/ 	.short	(.L_39 - .L_38)


	//   ....[0]....
.L_38:
        /*0110*/ 	.word	0x00003050


	//   ....[1]....
        /*0114*/ 	.word	0x00003080


	//----- nvinfo : EIATTR_REQNTID
	.align		4
.L_39:
        /*0118*/ 	.byte	0x04, 0x10
        /*011a*/ 	.short	(.L_41 - .L_40)
.L_40:
        /*011c*/ 	.word	0x00000080
        /*0120*/ 	.word	0x00000001
        /*0124*/ 	.word	0x00000001


	//----- nvinfo : EIATTR_CBANK_PARAM_SIZE
	.align		4
.L_41:
        /*0128*/ 	.byte	0x03, 0x19
        /*012a*/ 	.short	0x0050


	//----- nvinfo : EIATTR_PARAM_CBANK
	.align		4
        /*012c*/ 	.byte	0x04, 0x0a
        /*012e*/ 	.short	(.L_43 - .L_42)
	.align		4
.L_42:
        /*0130*/ 	.word	index@(.nv.constant0.matmul_kernel)
        /*0134*/ 	.short	0x0210
        /*0136*/ 	.short	0x0050


	//----- nvinfo : EIATTR_SW_WAR
	.align		4
.L_43:
        /*0138*/ 	.byte	0x04, 0x36
        /*013a*/ 	.short	(.L_45 - .L_44)
.L_44:
        /*013c*/ 	.word	0x00000008
.L_45:


//--------------------- .nv.callgraph             --------------------------
	.section	.nv.callgraph,"",@"SHT_CUDA_CALLGRAPH"
	.align	4
	.sectionentsize	8
	.align		4
        /*0000*/ 	.word	0x00000000
	.align		4
        /*0004*/ 	.word	0xffffffff
	.align		4
        /*0008*/ 	.word	0x00000000
	.align		4
        /*000c*/ 	.word	0xfffffffe
	.align		4
        /*0010*/ 	.word	0x00000000
	.align		4
        /*0014*/ 	.word	0xfffffffd
	.align		4
        /*0018*/ 	.word	0x00000000
	.align		4
        /*001c*/ 	.word	0xfffffffc


//--------------------- .text.matmul_kernel       --------------------------
	.section	.text.matmul_kernel,"ax",@progbits
	.align	128
        .global         matmul_kernel
        .type           matmul_kernel,@function
        .size           matmul_kernel,(.L_x_3 - matmul_kernel)
        .other          matmul_kernel,@"STO_CUDA_ENTRY STV_DEFAULT"
matmul_kernel:
.text.matmul_kernel:
[----:B------:R-:W-:Y:S08]  /*0000*/  LDC R1, c[0x0][0x28] ;  /* 0x00000a00ff017b82 */ /* 0x000ff00000000800 */
[----:B------:R-:W0:Y:S01]  /*0010*/  LDC.64 R8, c[0x0][0x228] ;  /* 0x00008a00ff087b82 */ /* 0x000e220000000a00 */
[----:B------:R-:W-:Y:S01]  /*0020*/  ULDC.64 UR16, c[0x0][0x208] ;  /* 0x0000820000107ab9 */ /* 0x000fe20000000a00 */
[----:B------:R-:W-:-:S02]  /*0030*/  CS2R R24, SRZ ;  /* 0x0000000000187805 */ /* 0x000fc4000001ff00 */
[----:B------:R-:W-:Y:S02]  /*0040*/  CS2R R26, SRZ ;  /* 0x00000000001a7805 */ /* 0x000fe4000001ff00 */
[----:B------:R-:W-:Y:S02]  /*0050*/  CS2R R28, SRZ ;  /* 0x00000000001c7805 */ /* 0x000fe4000001ff00 */
[----:B------:R-:W-:Y:S01]  /*0060*/  CS2R R30, SRZ ;  /* 0x00000000001e7805 */ /* 0x000fe2000001ff00 */
[----:B------:R-:W1:Y:S08]  /*0070*/  S2UR UR4, SR_CTAID.X ;  /* 0x00000000000479c3 */ /* 0x000e700000002500 */
[----:B------:R-:W2:Y:S01]  /*0080*/  LDC R45, c[0x0][0x230] ;  /* 0x00008c00ff2d7b82 */ /* 0x000ea20000000800 */
[----:B0-----:R-:W-:-:S07]  /*0090*/  VIADD R0, R9, 0x3f ;  /* 0x0000003f09007836 */ /* 0x001fce0000000000 */
[----:B------:R-:W0:Y:S01]  /*00a0*/  S2UR UR10, SR_CgaCtaId ;  /* 0x00000000000a79c3 */ /* 0x000e220000008800 */
[----:B------:R-:W-:Y:S02]  /*00b0*/  SHF.R.S32.HI R3, RZ, 0x1f, R0 ;  /* 0x0000001fff037819 */ /* 0x000fe40000011400 */
[----:B-1----:R-:W-:Y:S01]  /*00c0*/  I2FP.F32.U32 R5, UR4 ;  /* 0x0000000400057c45 */ /* 0x002fe20008201000 */
[----:B------:R-:W-:Y:S01]  /*00d0*/  ULDC UR4, c[0x0][0x150] ;  /* 0x0000540000047ab9 */ /* 0x000fe20000000800 */
[----:B------:R-:W-:-:S03]  /*00e0*/  LEA.HI R3, R3, R0, RZ, 0x6 ;  /* 0x0000000003037211 */ /* 0x000fc600078f30ff */
[----:B------:R-:W-:Y:S01]  /*00f0*/  FMUL R5, R5, UR4 ;  /* 0x0000000405057c20 */ /* 0x000fe20008400000 */
[----:B------:R-:W-:Y:S01]  /*0100*/  SHF.R.S32.HI R3, RZ, 0x6, R3 ;  /* 0x00000006ff037819 */ /* 0x000fe20000011403 */
[----:B--2---:R-:W-:-:S04]  /*0110*/  VIADD R45, R45, 0x3f ;  /* 0x0000003f2d2d7836 */ /* 0x004fc80000000000 */
[----:B------:R-:W-:Y:S01]  /*0120*/  IMAD.SHL.U32 R4, R3, 0x8, RZ ;  /* 0x0000000803047824 */ /* 0x000fe200078e00ff */
[----:B------:R-:W1:Y:S04]  /*0130*/  F2I.U32.TRUNC.NTZ R5, R5 ;  /* 0x0000000500057305 */ /* 0x000e68000020f000 */
[----:B------:R-:W-:-:S04]  /*0140*/  IABS R7, R4 ;  /* 0x0000000400077213 */ /* 0x000fc80000000000 */
[----:B------:R-:W2:Y:S01]  /*0150*/  I2F.RP R0, R7 ;  /* 0x0000000700007306 */ /* 0x000ea20000209400 */
[----:B-1----:R-:W-:-:S07]  /*0160*/  IABS R13, R5 ;  /* 0x00000005000d7213 */ /* 0x002fce0000000000 */
[----:B--2---:R-:W1:Y:S02]  /*0170*/  MUFU.RCP R0, R0 ;  /* 0x0000000000007308 */ /* 0x004e640000001000 */
[----:B-1----:R-:W-:Y:S01]  /*0180*/  VIADD R2, R0, 0xffffffe ;  /* 0x0ffffffe00027836 */ /* 0x002fe20000000000 */
[----:B------:R-:W-:-:S05]  /*0190*/  IABS R0, R4 ;  /* 0x0000000400007213 */ /* 0x000fca0000000000 */
[----:B------:R1:W2:Y:S01]  /*01a0*/  F2I.FTZ.U32.TRUNC.NTZ R3, R2 ;  /* 0x0000000200037305 */ /* 0x0002a2000021f000 */
[----:B------:R-:W-:Y:S02]  /*01b0*/  IMAD.MOV R0, RZ, RZ, -R0 ;  /* 0x000000ffff007224 */ /* 0x000fe400078e0a00 */
[----:B-1----:R-:W-:Y:S02]  /*01c0*/  IMAD.MOV.U32 R2, RZ, RZ, RZ ;  /* 0x000000ffff027224 */ /* 0x002fe400078e00ff */
[----:B--2---:R-:W-:-:S04]  /*01d0*/  IMAD.MOV R6, RZ, RZ, -R3 ;  /* 0x000000ffff067224 */ /* 0x004fc800078e0a03 */
[----:B------:R-:W-:-:S04]  /*01e0*/  IMAD R11, R6, R7, RZ ;  /* 0x00000007060b7224 */ /* 0x000fc800078e02ff */
[----:B------:R-:W-:-:S06]  /*01f0*/  IMAD.HI.U32 R2, R3, R11, R2 ;  /* 0x0000000b03027227 */ /* 0x000fcc00078e0002 */
[----:B------:R-:W-:-:S04]  /*0200*/  IMAD.HI.U32 R2, R2, R13, RZ ;  /* 0x0000000d02027227 */ /* 0x000fc800078e00ff */
[----:B------:R-:W-:-:S05]  /*0210*/  IMAD R0, R2, R0, R13 ;  /* 0x0000000002007224 */ /* 0x000fca00078e020d */
[----:B------:R-:W-:-:S13]  /*0220*/  ISETP.GT.U32.AND P1, PT, R7, R0, PT ;  /* 0x000000000700720c */ /* 0x000fda0003f24070 */
[----:B------:R-:W-:Y:S02]  /*0230*/  @!P1 IMAD.IADD R0, R0, 0x1, -R7 ;  /* 0x0000000100009824 */ /* 0x000fe400078e0a07 */
[----:B------:R-:W-:Y:S01]  /*0240*/  @!P1 VIADD R2, R2, 0x1 ;  /* 0x0000000102029836 */ /* 0x000fe20000000000 */
[----:B------:R-:W-:Y:S02]  /*0250*/  ISETP.NE.AND P1, PT, R4, RZ, PT ;  /* 0x000000ff0400720c */ /* 0x000fe40003f25270 */
[----:B------:R-:W-:Y:S02]  /*0260*/  ISETP.GE.U32.AND P0, PT, R0, R7, PT ;  /* 0x000000070000720c */ /* 0x000fe40003f06070 */
[----:B------:R-:W-:-:S04]  /*0270*/  LOP3.LUT R0, R5, R4, RZ, 0x3c, !PT ;  /* 0x0000000405007212 */ /* 0x000fc800078e3cff */
[----:B------:R-:W-:Y:S01]  /*0280*/  ISETP.GE.AND P2, PT, R0, RZ, PT ;  /* 0x000000ff0000720c */ /* 0x000fe20003f46270 */
[----:B------:R-:W-:-:S05]  /*0290*/  VIADD R0, R8, 0x3f ;  /* 0x0000003f08007836 */ /* 0x000fca0000000000 */
[----:B------:R-:W-:Y:S01]  /*02a0*/  SHF.R.S32.HI R3, RZ, 0x1f, R0 ;  /* 0x0000001fff037819 */ /* 0x000fe20000011400 */
[----:B------:R-:W-:-:S03]  /*02b0*/  @P0 VIADD R2, R2, 0x1 ;  /* 0x0000000102020836 */ /* 0x000fc60000000000 */
[----:B------:R-:W-:-:S03]  /*02c0*/  LEA.HI R3, R3, R0, RZ, 0x6 ;  /* 0x0000000003037211 */ /* 0x000fc600078f30ff */
[----:B------:R-:W-:Y:S01]  /*02d0*/  @!P2 IMAD.MOV R2, RZ, RZ, -R2 ;  /* 0x000000ffff02a224 */ /* 0x000fe200078e0a02 */
[----:B------:R-:W-:-:S05]  /*02e0*/  @!P1 LOP3.LUT R2, RZ, R4, RZ, 0x33, !PT ;  /* 0x00000004ff029212 */ /* 0x000fca00078e33ff */
[----:B------:R-:W-:Y:S02]  /*02f0*/  IMAD.SHL.U32 R19, R2, 0x8, RZ ;  /* 0x0000000802137824 */ /* 0x000fe400078e00ff */
[----:B------:R-:W-:-:S03]  /*0300*/  IMAD.MOV R2, RZ, RZ, -R2 ;  /* 0x000000ffff027224 */ /* 0x000fc600078e0a02 */
[----:B------:R-:W-:Y:S01]  /*0310*/  LEA.HI.SX32 R3, R3, -R19, 0x1a ;  /* 0x8000001303037211 */ /* 0x000fe200078fd2ff */
[----:B------:R-:W-:-:S03]  /*0320*/  IMAD R13, R4, R2, R5 ;  /* 0x00000002040d7224 */ /* 0x000fc600078e0205 */
[----:B------:R-:W-:Y:S02]  /*0330*/  VIMNMX R6, R3, 0x8, PT ;  /* 0x0000000803067848 */ /* 0x000fe40003fe0100 */
[----:B------:R-:W-:Y:S02]  /*0340*/  IABS R11, R13 ;  /* 0x0000000d000b7213 */ /* 0x000fe40000000000 */
[-C--:B------:R-:W-:Y:S02]  /*0350*/  IABS R7, R6.reuse ;  /* 0x0000000600077213 */ /* 0x080fe40000000000 */
[----:B------:R-:W-:Y:S02]  /*0360*/  IABS R4, R6 ;  /* 0x0000000600047213 */ /* 0x000fe40000000000 */
[----:B------:R-:W1:Y:S01]  /*0370*/  I2F.RP R0, R7 ;  /* 0x0000000700007306 */ /* 0x000e620000209400 */
[C---:B------:R-:W-:Y:S02]  /*0380*/  R2UR UR5, R6.reuse ;  /* 0x00000000060572ca */ /* 0x040fe400000e0000 */
[----:B------:R-:W-:-:S11]  /*0390*/  R2UR UR6, R6 ;  /* 0x00000000060672ca */ /* 0x000fd600000e0000 */
[----:B------:R-:W-:Y:S01]  /*03a0*/  UISETP.NE.AND UP0, UPT, UR5, URZ, UPT ;  /* 0x0000003f0500728c */ /* 0x000fe2000bf05270 */
[----:B-1----:R-:W1:Y:S02]  /*03b0*/  MUFU.RCP R0, R0 ;  /* 0x0000000000007308 */ /* 0x002e640000001000 */
[----:B-1----:R-:W-:Y:S02]  /*03c0*/  VIADD R3, R0, 0xffffffe ;  /* 0x0ffffffe00037836 */ /* 0x002fe40000000000 */
[----:B------:R-:W-:-:S04]  /*03d0*/  IMAD.MOV R0, RZ, RZ, -R4 ;  /* 0x000000ffff007224 */ /* 0x000fc800078e0a04 */
[----:B------:R-:W1:Y:S02]  /*03e0*/  F2I.FTZ.U32.TRUNC.NTZ R3, R3 ;  /* 0x0000000300037305 */ /* 0x000e64000021f000 */
[----:B-1----:R-:W-:-:S04]  /*03f0*/  IMAD.MOV R10, RZ, RZ, -R3 ;  /* 0x000000ffff0a7224 */ /* 0x002fc800078e0a03 */
[----:B------:R-:W-:-:S04]  /*0400*/  IMAD.MOV.U32 R2, RZ, RZ, R10 ;  /* 0x000000ffff027224 */ /* 0x000fc800078e000a */
[----:B------:R-:W-:Y:S02]  /*0410*/  IMAD R5, R2, R7, RZ ;  /* 0x0000000702057224 */ /* 0x000fe400078e02ff */
[----:B------:R-:W-:-:S04]  /*0420*/  IMAD.MOV.U32 R2, RZ, RZ, RZ ;  /* 0x000000ffff027224 */ /* 0x000fc800078e00ff */
[----:B------:R-:W-:-:S06]  /*0430*/  IMAD.HI.U32 R2, R3, R5, R2 ;  /* 0x0000000503027227 */ /* 0x000fcc00078e0002 */
[----:B------:R-:W-:-:S04]  /*0440*/  IMAD.HI.U32 R2, R2, R11, RZ ;  /* 0x0000000b02027227 */ /* 0x000fc800078e00ff */
[----:B------:R-:W-:-:S05]  /*0450*/  IMAD R0, R2, R0, R11 ;  /* 0x0000000002007224 */ /* 0x000fca00078e020b */
[----:B------:R-:W-:-:S13]  /*0460*/  ISETP.GT.U32.AND P1, PT, R7, R0, PT ;  /* 0x000000000700720c */ /* 0x000fda0003f24070 */
[----:B------:R-:W-:Y:S02]  /*0470*/  @!P1 IMAD.IADD R0, R0, 0x1, -R7 ;  /* 0x0000000100009824 */ /* 0x000fe400078e0a07 */
[----:B------:R-:W-:-:S03]  /*0480*/  @!P1 VIADD R2, R2, 0x1 ;  /* 0x0000000102029836 */ /* 0x000fc60000000000 */
[----:B------:R-:W-:Y:S02]  /*0490*/  ISETP.GE.U32.AND P0, PT, R0, R7, PT ;  /* 0x000000070000720c */ /* 0x000fe40003f06070 */
[----:B------:R-:W-:-:S04]  /*04a0*/  LOP3.LUT R0, R13, R6, RZ, 0x3c, !PT ;  /* 0x000000060d007212 */ /* 0x000fc800078e3cff */
[----:B------:R-:W-:Y:S02]  /*04b0*/  ISETP.GE.AND P2, PT, R0, RZ, PT ;  /* 0x000000ff0000720c */ /* 0x000fe40003f46270 */
[----:B------:R-:W1:Y:S05]  /*04c0*/  S2R R0, SR_TID.X ;  /* 0x0000000000007919 */ /* 0x000e6a0000002100 */
[----:B------:R-:W-:Y:S01]  /*04d0*/  @P0 VIADD R2, R2, 0x1 ;  /* 0x0000000102020836 */ /* 0x000fe20000000000 */
[----:B------:R-:W-:-:S05]  /*04e0*/  ISETP.GE.AND P0, PT, R45, 0x40, PT ;  /* 0x000000402d00780c */ /* 0x000fca0003f06270 */
[----:B------:R-:W-:-:S05]  /*04f0*/  @!P2 IMAD.MOV R2, RZ, RZ, -R2 ;  /* 0x000000ffff02a224 */ /* 0x000fca00078e0a02 */
[----:B------:R-:W-:-:S09]  /*0500*/  R2UR UR4, R2 ;  /* 0x00000000020472ca */ /* 0x000fd200000e0000 */
[----:B------:R-:W-:-:S03]  /*0510*/  @!UP0 ULOP3.LUT UR4, URZ, UR6, URZ, 0x33, !UPT ;  /* 0x000000063f048292 */ /* 0x000fc6000f8e333f */
[----:B------:R-:W-:Y:S01]  /*0520*/  UMOV UR6, 0x400 ;  /* 0x0000040000067882 */ /* 0x000fe20000000000 */
[----:B------:R-:W-:Y:S01]  /*0530*/  UIADD3 UR5, -UR4, URZ, URZ ;  /* 0x0000003f04057290 */ /* 0x000fe2000fffe13f */
[----:B-1----:R-:W-:Y:S01]  /*0540*/  SHF.R.U32.HI R84, RZ, 0x6, R0 ;  /* 0x00000006ff547819 */ /* 0x002fe20000011600 */
[C---:B------:R-:W-:Y:S01]  /*0550*/  IMAD.SHL.U32 R11, R0.reuse, 0x20, RZ ;  /* 0x00000020000b7824 */ /* 0x040fe200078e00ff */
[----:B------:R-:W-:-:S03]  /*0560*/  LOP3.LUT R46, R0, 0x3f, RZ, 0xc0, !PT ;  /* 0x0000003f002e7812 */ /* 0x000fc600078ec0ff */
[----:B------:R-:W-:Y:S01]  /*0570*/  IMAD R2, R6, UR5, R13 ;  /* 0x0000000506027c24 */ /* 0x000fe2000f8e020d */
[----:B0-----:R-:W-:Y:S01]  /*0580*/  USHF.L.U32 UR5, UR10, 0x4, URZ ;  /* 0x000000040a057899 */ /* 0x001fe2000800063f */
[----:B------:R-:W-:Y:S01]  /*0590*/  SGXT.U32 R84, R84, 0x1 ;  /* 0x000000015454781a */ /* 0x000fe20000000000 */
[----:B------:R-:W-:Y:S01]  /*05a0*/  ULEA UR10, UR10, UR6, 0x18 ;  /* 0x000000060a0a7291 */ /* 0x000fe2000f8ec03f */
[----:B------:R-:W-:Y:S01]  /*05b0*/  IMAD.IADD R19, R19, 0x1, R2 ;  /* 0x0000000113137824 */ /* 0x000fe200078e0202 */
[----:B------:R-:W-:-:S03]  /*05c0*/  ULOP3.LUT UR5, UR5, 0x30, URZ, 0xc0, !UPT ;  /* 0x0000003005057892 */ /* 0x000fc6000f8ec03f */
[----:B------:R-:W-:Y:S01]  /*05d0*/  IMAD R19, R19, 0x40, R46 ;  /* 0x0000004013137824 */ /* 0x000fe200078e022e */
[----:B------:R-:W-:-:S06]  /*05e0*/  ULEA UR5, UR4, UR5, 0x6 ;  /* 0x0000000504057291 */ /* 0x000fcc000f8e303f */
[----:B------:R-:W-:-:S04]  /*05f0*/  LOP3.LUT R10, R84, UR5, RZ, 0xfc, !PT ;  /* 0x00000005540a7c12 */ /* 0x000fc8000f8efcff */
[C---:B------:R-:W-:Y:S02]  /*0600*/  LOP3.LUT R12, R10.reuse, 0x2, RZ, 0xfc, !PT ;  /* 0x000000020a0c7812 */ /* 0x040fe400078efcff */
[C---:B------:R-:W-:Y:S02]  /*0610*/  LOP3.LUT R13, R10.reuse, 0x4, RZ, 0xfc, !PT ;  /* 0x000000040a0d7812 */ /* 0x040fe400078efcff */
[C---:B------:R-:W-:Y:S02]  /*0620*/  LOP3.LUT R14, R10.reuse, 0x6, RZ, 0xfc, !PT ;  /* 0x000000060a0e7812 */ /* 0x040fe400078efcff */
[C---:B------:R-:W-:Y:S02]  /*0630*/  LOP3.LUT R15, R10.reuse, 0x8, RZ, 0xfc, !PT ;  /* 0x000000080a0f7812 */ /* 0x040fe400078efcff */
[C---:B------:R-:W-:Y:S02]  /*0640*/  LOP3.LUT R16, R10.reuse, 0xa, RZ, 0xfc, !PT ;  /* 0x0000000a0a107812 */ /* 0x040fe400078efcff */
[----:B------:R-:W-:-:S02]  /*0650*/  LOP3.LUT R17, R10, 0xc, RZ, 0xfc, !PT ;  /* 0x0000000c0a117812 */ /* 0x000fc400078efcff */
[----:B------:R-:W-:Y:S01]  /*0660*/  LOP3.LUT R18, R10, 0xe, RZ, 0xfc, !PT ;  /* 0x0000000e0a127812 */ /* 0x000fe200078efcff */
[----:B------:R-:W-:Y:S06]  /*0670*/  @!P0 BRA `(.L_x_0) ;  /* 0x0000002000e48947 */ /* 0x000fec0003800000 */
[----:B------:R-:W-:Y:S01]  /*0680*/  IABS R25, R9 ;  /* 0x0000000900197213 */ /* 0x000fe20000000000 */
[----:B------:R-:W-:Y:S01]  /*0690*/  ULDC UR4, c[0x0][0x240] ;  /* 0x0000900000047ab9 */ /* 0x000fe20000000800 */
[----:B------:R-:W-:Y:S01]  /*06a0*/  IABS R27, R8 ;  /* 0x00000008001b7213 */ /* 0x000fe20000000000 */
[----:B------:R-:W-:Y:S01]  /*06b0*/  ULDC.64 UR12, c[0x0][0x218] ;  /* 0x00008600000c7ab9 */ /* 0x000fe20000000a00 */
[----:B------:R-:W0:Y:S01]  /*06c0*/  I2F.RP R6, R25 ;  /* 0x0000001900067306 */ /* 0x000e220000209400 */
[----:B------:R-:W-:Y:S01]  /*06d0*/  IABS R24, R17 ;  /* 0x0000001100187213 */ /* 0x000fe20000000000 */
[----:B------:R-:W-:Y:S01]  /*06e0*/  ULDC UR5, c[0x0][0x234] ;  /* 0x00008d0000057ab9 */ /* 0x000fe20000000800 */
[----:B------:R-:W-:Y:S01]  /*06f0*/  IABS R26, R16 ;  /* 0x00000010001a7213 */ /* 0x000fe20000000000 */
[----:B------:R-:W-:Y:S01]  /*0700*/  ULDC.64 UR8, c[0x0][0x210] ;  /* 0x0000840000087ab9 */ /* 0x000fe20000000a00 */
[----:B------:R-:W-:Y:S01]  /*0710*/  IABS R28, R15 ;  /* 0x0000000f001c7213 */ /* 0x000fe20000000000 */
[----:B------:R-:W-:Y:S01]  /*0720*/  ULDC UR6, c[0x0][0x23c] ;  /* 0x00008f0000067ab9 */ /* 0x000fe20000000800 */
[----:B------:R-:W-:Y:S01]  /*0730*/  IABS R23, R14 ;  /* 0x0000000e00177213 */ /* 0x000fe20000000000 */
[----:B------:R-:W1:Y:S01]  /*0740*/  I2F.RP R7, R27 ;  /* 0x0000001b00077306 */ /* 0x000e620000209400 */
[----:B------:R-:W-:Y:S01]  /*0750*/  IABS R29, R19 ;  /* 0x00000013001d7213 */ /* 0x000fe20000000000 */
[----:B------:R-:W-:Y:S01]  /*0760*/  USHF.L.U32 UR11, UR6, 0x6, URZ ;  /* 0x00000006060b7899 */ /* 0x000fe2000800063f */
[----:B------:R-:W-:Y:S01]  /*0770*/  LOP3.LUT R47, R84, 0x3c, RZ, 0xfc, !PT ;  /* 0x0000003c542f7812 */ /* 0x000fe200078efcff */
[----:B------:R-:W-:Y:S01]  /*0780*/  IMAD R46, R46, UR6, RZ ;  /* 0x000000062e2e7c24 */ /* 0x000fe2000f8e02ff */
[C---:B------:R-:W-:Y:S01]  /*0790*/  LOP3.LUT R48, R84.reuse, 0x3a, RZ, 0xfc, !PT ;  /* 0x0000003a54307812 */ /* 0x040fe200078efcff */
[----:B------:R-:W-:Y:S01]  /*07a0*/  UMOV UR7, URZ ;  /* 0x0000003f00077c82 */ /* 0x000fe20008000000 */
[C---:B------:R-:W-:Y:S01]  /*07b0*/  LOP3.LUT R49, R84.reuse, 0x38, RZ, 0xfc, !PT ;  /* 0x0000003854317812 */ /* 0x040fe200078efcff */
[----:B0-----:R-:W0:Y:S01]  /*07c0*/  MUFU.RCP R6, R6 ;  /* 0x0000000600067308 */ /* 0x001e220000001000 */
[----:B------:R-:W-:-:S02]  /*07d0*/  LOP3.LUT R50, R84, 0x36, RZ, 0xfc, !PT ;  /* 0x0000003654327812 */ /* 0x000fc400078efcff */
[C---:B------:R-:W-:Y:S02]  /*07e0*/  LOP3.LUT R51, R84.reuse, 0x34, RZ, 0xfc, !PT ;  /* 0x0000003454337812 */ /* 0x040fe400078efcff */
[C---:B------:R-:W-:Y:S02]  /*07f0*/  LOP3.LUT R52, R84.reuse, 0x32, RZ, 0xfc, !PT ;  /* 0x0000003254347812 */ /* 0x040fe400078efcff */
[C---:B------:R-:W-:Y:S01]  /*0800*/  LOP3.LUT R53, R84.reuse, 0x30, RZ, 0xfc, !PT ;  /* 0x0000003054357812 */ /* 0x040fe200078efcff */
[----:B-1----:R-:W1:Y:S01]  /*0810*/  MUFU.RCP R7, R7 ;  /* 0x0000000700077308 */ /* 0x002e620000001000 */
[C---:B------:R-:W-:Y:S02]  /*0820*/  LOP3.LUT R54, R84.reuse, 0x2c, RZ, 0xfc, !PT ;  /* 0x0000002c54367812 */ /* 0x040fe400078efcff */
[C---:B------:R-:W-:Y:S02]  /*0830*/  LOP3.LUT R55, R84.reuse, 0x2a, RZ, 0xfc, !PT ;  /* 0x0000002a54377812 */ /* 0x040fe400078efcff */
[----:B------:R-:W-:-:S02]  /*0840*/  LOP3.LUT R56, R84, 0x28, RZ, 0xfc, !PT ;  /* 0x0000002854387812 */ /* 0x000fc400078efcff */
[----:B------:R-:W-:Y:S01]  /*0850*/  LOP3.LUT R57, R84, 0x26, RZ, 0xfc, !PT ;  /* 0x0000002654397812 */ /* 0x000fe200078efcff */
[----:B0-----:R-:W-:Y:S01]  /*0860*/  VIADD R2, R6, 0xffffffe ;  /* 0x0ffffffe06027836 */ /* 0x001fe20000000000 */
[C---:B------:R-:W-:Y:S02]  /*0870*/  LOP3.LUT R58, R84.reuse, 0x24, RZ, 0xfc, !PT ;  /* 0x00000024543a7812 */ /* 0x040fe400078efcff */
[C---:B------:R-:W-:Y:S01]  /*0880*/  LOP3.LUT R59, R84.reuse, 0x22, RZ, 0xfc, !PT ;  /* 0x00000022543b7812 */ /* 0x040fe200078efcff */
[----:B------:R0:W2:Y:S01]  /*0890*/  F2I.FTZ.U32.TRUNC.NTZ R3, R2 ;  /* 0x0000000200037305 */ /* 0x0000a2000021f000 */
[C---:B------:R-:W-:Y:S02]  /*08a0*/  LOP3.LUT R60, R84.reuse, 0x20, RZ, 0xfc, !PT ;  /* 0x00000020543c7812 */ /* 0x040fe400078efcff */
[C---:B------:R-:W-:Y:S01]  /*08b0*/  LOP3.LUT R61, R84.reuse, 0x1c, RZ, 0xfc, !PT ;  /* 0x0000001c543d7812 */ /* 0x040fe200078efcff */
[----:B-1----:R-:W-:Y:S01]  /*08c0*/  VIADD R4, R7, 0xffffffe ;  /* 0x0ffffffe07047836 */ /* 0x002fe20000000000 */
[----:B------:R-:W-:-:S02]  /*08d0*/  LOP3.LUT R62, R84, 0x1a, RZ, 0xfc, !PT ;  /* 0x0000001a543e7812 */ /* 0x000fc400078efcff */
[C---:B------:R-:W-:Y:S01]  /*08e0*/  LOP3.LUT R63, R84.reuse, 0x18, RZ, 0xfc, !PT ;  /* 0x00000018543f7812 */ /* 0x040fe200078efcff */
[----:B------:R1:W3:Y:S01]  /*08f0*/  F2I.FTZ.U32.TRUNC.NTZ R5, R4 ;  /* 0x0000000400057305 */ /* 0x0002e2000021f000 */
[----:B0-----:R-:W-:Y:S01]  /*0900*/  IMAD.MOV.U32 R2, RZ, RZ, RZ ;  /* 0x000000ffff027224 */ /* 0x001fe200078e00ff */
[C---:B------:R-:W-:Y:S02]  /*0910*/  LOP3.LUT R70, R84.reuse, 0x16, RZ, 0xfc, !PT ;  /* 0x0000001654467812 */ /* 0x040fe400078efcff */
[C---:B------:R-:W-:Y:S02]  /*0920*/  LOP3.LUT R71, R84.reuse, 0x14, RZ, 0xfc, !PT ;  /* 0x0000001454477812 */ /* 0x040fe400078efcff */
[C---:B------:R-:W-:Y:S01]  /*0930*/  LOP3.LUT R76, R84.reuse, 0x12, RZ, 0xfc, !PT ;  /* 0x00000012544c7812 */ /* 0x040fe200078efcff */
[----:B--2---:R-:W-:Y:S01]  /*0940*/  IMAD.MOV R20, RZ, RZ, -R3 ;  /* 0x000000ffff147224 */ /* 0x004fe200078e0a03 */
[C---:B------:R-:W-:Y:S01]  /*0950*/  LOP3.LUT R77, R84.reuse, 0x10, RZ, 0xfc, !PT ;  /* 0x00000010544d7812 */ /* 0x040fe200078efcff */
[----:B-1----:R-:W-:Y:S01]  /*0960*/  IMAD.MOV.U32 R4, RZ, RZ, RZ ;  /* 0x000000ffff047224 */ /* 0x002fe200078e00ff */
[----:B------:R-:W-:Y:S01]  /*0970*/  LOP3.LUT R78, R84, 0xc, RZ, 0xfc, !PT ;  /* 0x0000000c544e7812 */ /* 0x000fe200078efcff */
[----:B------:R-:W-:Y:S01]  /*0980*/  IMAD R21, R20, R25, RZ ;  /* 0x0000001914157224 */ /* 0x000fe200078e02ff */
[----:B------:R-:W-:-:S02]  /*0990*/  IABS R20, R18 ;  /* 0x0000001200147213 */ /* 0x000fc40000000000 */
[C---:B------:R-:W-:Y:S01]  /*09a0*/  LOP3.LUT R79, R84.reuse, 0xa, RZ, 0xfc, !PT ;  /* 0x0000000a544f7812 */ /* 0x040fe200078efcff */
[----:B---3--:R-:W-:Y:S01]  /*09b0*/  IMAD.MOV R22, RZ, RZ, -R5 ;  /* 0x000000ffff167224 */ /* 0x008fe200078e0a05 */
[C---:B------:R-:W-:Y:S01]  /*09c0*/  LOP3.LUT R80, R84.reuse, 0x8, RZ, 0xfc, !PT ;  /* 0x0000000854507812 */ /* 0x040fe200078efcff */
[----:B------:R-:W-:Y:S01]  /*09d0*/  IMAD.HI.U32 R3, R3, R21, R2 ;  /* 0x0000001503037227 */ /* 0x000fe200078e0002 */
[C---:B------:R-:W-:Y:S02]  /*09e0*/  LOP3.LUT R81, R84.reuse, 0x6, RZ, 0xfc, !PT ;  /* 0x0000000654517812 */ /* 0x040fe400078efcff */
[C---:B------:R-:W-:Y:S01]  /*09f0*/  LOP3.LUT R82, R84.reuse, 0x4, RZ, 0xfc, !PT ;  /* 0x0000000454527812 */ /* 0x040fe200078efcff */
[----:B------:R-:W-:Y:S01]  /*0a00*/  IMAD.MOV.U32 R2, RZ, RZ, R22 ;  /* 0x000000ffff027224 */ /* 0x000fe200078e0016 */
[----:B------:R-:W-:Y:S01]  /*0a10*/  LOP3.LUT R83, R84, 0x2, RZ, 0xfc, !PT ;  /* 0x0000000254537812 */ /* 0x000fe200078efcff */
[----:B------:R-:W-:Y:S01]  /*0a20*/  IMAD.HI.U32 R6, R3, R24, RZ ;  /* 0x0000001803067227 */ /* 0x000fe200078e00ff */
[----:B------:R-:W-:-:S03]  /*0a30*/  LEA.HI R85, R0, 0x3e, RZ, 0x1a ;  /* 0x0000003e00557811 */ /* 0x000fc600078fd0ff */
[----:B------:R-:W-:Y:S02]  /*0a40*/  IMAD R7, R2, R27, RZ ;  /* 0x0000001b02077224 */ /* 0x000fe400078e02ff */
[----:B------:R-:W-:-:S04]  /*0a50*/  IMAD.HI.U32 R2, R3, R20, RZ ;  /* 0x0000001403027227 */ /* 0x000fc800078e00ff */
[----:B------:R-:W-:-:S04]  /*0a60*/  IMAD.HI.U32 R22, R5, R7, R4 ;  /* 0x0000000705167227 */ /* 0x000fc800078e0004 */
[----:B------:R-:W-:-:S04]  /*0a70*/  IMAD.HI.U32 R4, R3, R26, RZ ;  /* 0x0000001a03047227 */ /* 0x000fc800078e00ff */
[----:B------:R-:W-:Y:S02]  /*0a80*/  IMAD.MOV R2, RZ, RZ, -R2 ;  /* 0x000000ffff027224 */ /* 0x000fe400078e0a02 */
[----:B------:R-:W-:-:S04]  /*0a90*/  IMAD.HI.U32 R5, R3, R28, RZ ;  /* 0x0000001c03057227 */ /* 0x000fc800078e00ff */
[----:B------:R-:W-:Y:S02]  /*0aa0*/  IMAD.MOV R6, RZ, RZ, -R6 ;  /* 0x000000ffff067224 */ /* 0x000fe400078e0a06 */
[----:B------:R-:W-:Y:S02]  /*0ab0*/  IMAD.MOV R7, RZ, RZ, -R4 ;  /* 0x000000ffff077224 */ /* 0x000fe400078e0a04 */
[C---:B------:R-:W-:Y:S02]  /*0ac0*/  IMAD R4, R25.reuse, R2, R20 ;  /* 0x0000000219047224 */ /* 0x040fe400078e0214 */
[----:B------:R-:W-:Y:S02]  /*0ad0*/  IMAD.MOV.U32 R20, RZ, RZ, R23 ;  /* 0x000000ffff147224 */ /* 0x000fe400078e0017 */
[----:B------:R-:W-:Y:S01]  /*0ae0*/  IMAD.MOV R21, RZ, RZ, -R5 ;  /* 0x000000ffff157224 */ /* 0x000fe200078e0a05 */
[C---:B------:R-:W-:Y:S01]  /*0af0*/  ISETP.GT.U32.AND P5, PT, R25.reuse, R4, PT ;  /* 0x000000041900720c */ /* 0x040fe20003fa4070 */
[C---:B------:R-:W-:Y:S01]  /*0b00*/  IMAD R5, R25.reuse, R6, R24 ;  /* 0x0000000619057224 */ /* 0x040fe200078e0218 */
[----:B------:R-:W-:Y:S01]  /*0b10*/  IABS R24, R13 ;  /* 0x0000000d00187213 */ /* 0x000fe20000000000 */
[----:B------:R-:W-:Y:S01]  /*0b20*/  IMAD R6, R25, R7, R26 ;  /* 0x0000000719067224 */ /* 0x000fe200078e021a */
[----:B------:R-:W-:Y:S01]  /*0b30*/  IABS R26, R12 ;  /* 0x0000000c001a7213 */ /* 0x000fe20000000000 */
[----:B------:R-:W-:Y:S01]  /*0b40*/  IMAD.HI.U32 R2, R3, R20, RZ ;  /* 0x0000001403027227 */ /* 0x000fe200078e00ff */
[----:B------:R-:W-:-:S02]  /*0b50*/  ISETP.GT.U32.AND P6, PT, R25, R5, PT ;  /* 0x000000051900720c */ /* 0x000fc40003fc4070 */
[C---:B------:R-:W-:Y:S01]  /*0b60*/  ISETP.GT.U32.AND P2, PT, R25.reuse, R6, PT ;  /* 0x000000061900720c */ /* 0x040fe20003f44070 */
[----:B------:R-:W-:Y:S01]  /*0b70*/  IMAD R7, R25, R21, R28 ;  /* 0x0000001519077224 */ /* 0x000fe200078e021c */
[----:B------:R-:W-:Y:S01]  /*0b80*/  IABS R28, R10 ;  /* 0x0000000a001c7213 */ /* 0x000fe20000000000 */
[----:B------:R-:W-:Y:S02]  /*0b90*/  IMAD.MOV R23, RZ, RZ, -R2 ;  /* 0x000000ffff177224 */ /* 0x000fe400078e0a02 */
[----:B------:R-:W-:Y:S01]  /*0ba0*/  IMAD.HI.U32 R21, R3, R26, RZ ;  /* 0x0000001a03157227 */ /* 0x000fe200078e00ff */
[----:B------:R-:W-:-:S03]  /*0bb0*/  ISETP.GT.U32.AND P1, PT, R25, R7, PT ;  /* 0x000000071900720c */ /* 0x000fc60003f24070 */
[----:B------:R-:W-:-:S04]  /*0bc0*/  IMAD.HI.U32 R2, R3, R24, RZ ;  /* 0x0000001803027227 */ /* 0x000fc800078e00ff */
[----:B------:R-:W-:Y:S02]  /*0bd0*/  IMAD R20, R25, R23, R20 ;  /* 0x0000001719147224 */ /* 0x000fe400078e0214 */
[----:B------:R-:W-:-:S03]  /*0be0*/  IMAD.HI.U32 R22, R22, R29, RZ ;  /* 0x0000001d16167227 */ /* 0x000fc600078e00ff */
[----:B------:R-:W-:Y:S01]  /*0bf0*/  ISETP.GT.U32.AND P0, PT, R25, R20, PT ;  /* 0x000000141900720c */ /* 0x000fe20003f04070 */
[----:B------:R-:W-:-:S04]  /*0c00*/  IMAD.HI.U32 R3, R3, R28, RZ ;  /* 0x0000001c03037227 */ /* 0x000fc800078e00ff */
[----:B------:R-:W-:Y:S02]  /*0c10*/  IMAD.MOV R23, RZ, RZ, -R21 ;  /* 0x000000ffff177224 */ /* 0x000fe400078e0a15 */
[----:B------:R-:W-:Y:S02]  /*0c20*/  IMAD.MOV R30, RZ, RZ, -R22 ;  /* 0x000000ffff1e7224 */ /* 0x000fe400078e0a16 */
[----:B------:R-:W-:Y:S02]  /*0c30*/  IMAD.MOV R2, RZ, RZ, -R2 ;  /* 0x000000ffff027224 */ /* 0x000fe400078e0a02 */
[----:B------:R-:W-:Y:S02]  /*0c40*/  IMAD.MOV R3, RZ, RZ, -R3 ;  /* 0x000000ffff037224 */ /* 0x000fe400078e0a03 */
[C---:B------:R-:W-:Y:S02]  /*0c50*/  IMAD R22, R25.reuse, R23, R26 ;  /* 0x0000001719167224 */ /* 0x040fe400078e021a */
[C---:B------:R-:W-:Y:S01]  /*0c60*/  IMAD R21, R25.reuse, R2, R24 ;  /* 0x0000000219157224 */ /* 0x040fe200078e0218 */
[----:B------:R-:W-:Y:S01]  /*0c70*/  SHF.R.S32.HI R2, RZ, 0x1f, R45 ;  /* 0x0000001fff027819 */ /* 0x000fe2000001142d */
[C---:B------:R-:W-:Y:S01]  /*0c80*/  IMAD R23, R25.reuse, R3, R28 ;  /* 0x0000000319177224 */ /* 0x040fe200078e021c */
[C---:B------:R-:W-:Y:S01]  /*0c90*/  ISETP.GT.U32.AND P4, PT, R25.reuse, R22, PT ;  /* 0x000000161900720c */ /* 0x040fe20003f84070 */
[--C-:B------:R-:W-:Y:S01]  /*0ca0*/  @!P5 IMAD.IADD R4, R4, 0x1, -R25.reuse ;  /* 0x000000010404d824 */ /* 0x100fe200078e0a19 */
[C---:B------:R-:W-:Y:S01]  /*0cb0*/  ISETP.GT.U32.AND P3, PT, R25.reuse, R21, PT ;  /* 0x000000151900720c */ /* 0x040fe20003f64070 */
[----:B------:R-:W-:Y:S01]  /*0cc0*/  @!P2 IMAD.IADD R6, R6, 0x1, -R25 ;  /* 0x000000010606a824 */ /* 0x000fe200078e0a19 */
[----:B------:R-:W-:Y:S01]  /*0cd0*/  ISETP.GT.U32.AND P5, PT, R25, R23, PT ;  /* 0x000000171900720c */ /* 0x000fe20003fa4070 */
[----:B------:R-:W-:Y:S01]  /*0ce0*/  IMAD R24, R27, R30, R29 ;  /* 0x0000001e1b187224 */ /* 0x000fe200078e021d */
[----:B------:R-:W-:Y:S01]  /*0cf0*/  ISETP.GT.U32.AND P2, PT, R25, R4, PT ;  /* 0x000000041900720c */ /* 0x000fe20003f44070 */
[--C-:B------:R-:W-:Y:S01]  /*0d00*/  @!P6 IMAD.IADD R5, R5, 0x1, -R25.reuse ;  /* 0x000000010505e824 */ /* 0x100fe200078e0a19 */
[----:B------:R-:W-:Y:S01]  /*0d10*/  LEA.HI R45, R2, R45, RZ, 0x6 ;  /* 0x0000002d022d7211 */ /* 0x000fe200078f30ff */
[--C-:B------:R-:W-:Y:S01]  /*0d20*/  @!P1 IMAD.IADD R7, R7, 0x1, -R25.reuse ;  /* 0x0000000107079824 */ /* 0x100fe200078e0a19 */
[----:B------:R-:W-:Y:S01]  /*0d30*/  ISETP.GT.U32.AND P6, PT, R27, R24, PT ;  /* 0x000000181b00720c */ /* 0x000fe20003fc4070 */
[--C-:B------:R-:W-:Y:S01]  /*0d40*/  @!P0 IMAD.IADD R20, R20, 0x1, -R25.reuse ;  /* 0x0000000114148824 */ /* 0x100fe200078e0a19 */
[----:B------:R-:W-:Y:S01]  /*0d50*/  ISETP.GT.U32.AND P1, PT, R25, R5, PT ;  /* 0x000000051900720c */ /* 0x000fe20003f24070 */
[--C-:B------:R-:W-:Y:S01]  /*0d60*/  @!P4 IMAD.IADD R22, R22, 0x1, -R25.reuse ;  /* 0x000000011616c824 */ /* 0x100fe200078e0a19 */
[----:B------:R-:W-:Y:S01]  /*0d70*/  CS2R R28, SRZ ;  /* 0x00000000001c7805 */ /* 0x000fe2000001ff00 */
[--C-:B------:R-:W-:Y:S01]  /*0d80*/  @!P3 IMAD.IADD R21, R21, 0x1, -R25.reuse ;  /* 0x000000011515b824 */ /* 0x100fe200078e0a19 */
[----:B------:R-:W-:Y:S01]  /*0d90*/  ISETP.GT.U32.AND P0, PT, R25, R20, PT ;  /* 0x000000141900720c */ /* 0x000fe20003f04070 */
[--C-:B------:R-:W-:Y:S01]  /*0da0*/  @!P5 IMAD.IADD R23, R23, 0x1, -R25.reuse ;  /* 0x000000011717d824 */ /* 0x100fe200078e0a19 */
[C---:B------:R-:W-:Y:S01]  /*0db0*/  ISETP.GT.U32.AND P5, PT, R25.reuse, R7, PT ;  /* 0x000000071900720c */ /* 0x040fe20003fa4070 */
[----:B------:R-:W-:Y:S01]  /*0dc0*/  @!P2 IMAD.IADD R4, R4, 0x1, -R25 ;  /* 0x000000010404a824 */ /* 0x000fe200078e0a19 */
[C---:B------:R-:W-:Y:S01]  /*0dd0*/  ISETP.GT.U32.AND P3, PT, R25.reuse, R22, PT ;  /* 0x000000161900720c */ /* 0x040fe20003f64070 */
[----:B------:R-:W-:Y:S01]  /*0de0*/  IMAD.SHL.U32 R3, R0, 0x40, RZ ;  /* 0x0000004000037824 */ /* 0x000fe200078e00ff */
[C---:B------:R-:W-:Y:S01]  /*0df0*/  ISETP.GT.U32.AND P2, PT, R25.reuse, R23, PT ;  /* 0x000000171900720c */ /* 0x040fe20003f44070 */
[----:B------:R-:W-:Y:S01]  /*0e00*/  @!P6 IMAD.IADD R24, R24, 0x1, -R27 ;  /* 0x000000011818e824 */ /* 0x000fe200078e0a1b */
[----:B------:R-:W-:Y:S01]  /*0e10*/  ISETP.GT.U32.AND P6, PT, R25, R6, PT ;  /* 0x000000061900720c */ /* 0x000fe20003fc4070 */
[--C-:B------:R-:W-:Y:S01]  /*0e20*/  @!P1 IMAD.IADD R5, R5, 0x1, -R25.reuse ;  /* 0x0000000105059824 */ /* 0x100fe200078e0a19 */
[----:B------:R-:W-:Y:S01]  /*0e30*/  ISETP.GT.U32.AND P4, PT, R25, R21, PT ;  /* 0x000000151900720c */ /* 0x000fe20003f84070 */
[----:B------:R-:W-:Y:S01]  /*0e40*/  IMAD.SHL.U32 R26, R0, 0x8, RZ ;  /* 0x00000008001a7824 */ /* 0x000fe200078e00ff */
[----:B------:R-:W-:Y:S01]  /*0e50*/  ISETP.GT.U32.AND P1, PT, R27, R24, PT ;  /* 0x000000181b00720c */ /* 0x000fe20003f24070 */
[--C-:B------:R-:W-:Y:S01]  /*0e60*/  @!P0 IMAD.IADD R20, R20, 0x1, -R25.reuse ;  /* 0x0000000114148824 */ /* 0x100fe200078e0a19 */
[----:B------:R-:W-:Y:S01]  /*0e70*/  ISETP.GE.AND P0, PT, R16, RZ, PT ;  /* 0x000000ff1000720c */ /* 0x000fe20003f06270 */
[--C-:B------:R-:W-:Y:S01]  /*0e80*/  @!P5 IMAD.IADD R7, R7, 0x1, -R25.reuse ;  /* 0x000000010707d824 */ /* 0x100fe200078e0a19 */
[----:B------:R-:W-:Y:S01]  /*0e90*/  ISETP.GE.AND P5, PT, R17, RZ, PT ;  /* 0x000000ff1100720c */ /* 0x000fe20003fa6270 */
[--C-:B------:R-:W-:Y:S01]  /*0ea0*/  @!P3 IMAD.IADD R22, R22, 0x1, -R25.reuse ;  /* 0x000000011616b824 */ /* 0x100fe200078e0a19 */
[----:B------:R-:W-:Y:S01]  /*0eb0*/  ISETP.GE.AND P3, PT, R15, RZ, PT ;  /* 0x000000ff0f00720c */ /* 0x000fe20003f66270 */
[--C-:B------:R-:W-:Y:S01]  /*0ec0*/  @!P2 IMAD.IADD R23, R23, 0x1, -R25.reuse ;  /* 0x000000011717a824 */ /* 0x100fe200078e0a19 */
[----:B------:R-:W-:Y:S01]  /*0ed0*/  ISETP.GE.AND P2, PT, R13, RZ, PT ;  /* 0x000000ff0d00720c */ /* 0x000fe20003f46270 */
[----:B------:R-:W-:Y:S01]  /*0ee0*/  @!P6 IMAD.IADD R6, R6, 0x1, -R25 ;  /* 0x000000010606e824 */ /* 0x000fe200078e0a19 */
[----:B------:R-:W-:Y:S01]  /*0ef0*/  ISETP.GE.AND P6, PT, R18, RZ, PT ;  /* 0x000000ff1200720c */ /* 0x000fe20003fc6270 */
[----:B------:R-:W-:Y:S01]  /*0f00*/  IMAD.MOV.U32 R2, RZ, RZ, R5 ;  /* 0x000000ffff027224 */ /* 0x000fe200078e0005 */
[----:B------:R-:W-:Y:S01]  /*0f10*/  LOP3.LUT R5, RZ, R9, RZ, 0x33, !PT ;  /* 0x00000009ff057212 */ /* 0x000fe200078e33ff */
[----:B------:R-:W-:Y:S01]  /*0f20*/  @!P4 IMAD.IADD R21, R21, 0x1, -R25 ;  /* 0x000000011515c824 */ /* 0x000fe200078e0a19 */
[----:B------:R-:W-:Y:S01]  /*0f30*/  ISETP.GE.AND P4, PT, R12, RZ, PT ;  /* 0x000000ff0c00720c */ /* 0x000fe20003f86270 */
[----:B------:R-:W-:Y:S01]  /*0f40*/  @!P0 IMAD.MOV R6, RZ, RZ, -R6 ;  /* 0x000000ffff068224 */ /* 0x000fe200078e0a06 */
[----:B------:R-:W-:Y:S01]  /*0f50*/  ISETP.GE.AND P0, PT, R19, RZ, PT ;  /* 0x000000ff1300720c */ /* 0x000fe20003f06270 */
[----:B------:R-:W-:Y:S01]  /*0f60*/  @!P5 IMAD.MOV R2, RZ, RZ, -R2 ;  /* 0x000000ffff02d224 */ /* 0x000fe200078e0a02 */
[----:B------:R-:W-:Y:S01]  /*0f70*/  ISETP.GE.AND P5, PT, R10, RZ, PT ;  /* 0x000000ff0a00720c */ /* 0x000fe20003fa6270 */
[----:B------:R-:W-:Y:S01]  /*0f80*/  @!P3 IMAD.MOV R7, RZ, RZ, -R7 ;  /* 0x000000ffff07b224 */ /* 0x000fe200078e0a07 */
[----:B------:R-:W-:Y:S01]  /*0f90*/  ISETP.NE.AND P3, PT, R9, RZ, PT ;  /* 0x000000ff0900720c */ /* 0x000fe20003f65270 */
[----:B------:R-:W-:Y:S01]  /*0fa0*/  @!P2 IMAD.MOV R21, RZ, RZ, -R21 ;  /* 0x000000ffff15a224 */ /* 0x000fe200078e0a15 */
[----:B------:R-:W-:Y:S01]  /*0fb0*/  LOP3.LUT R3, R3, 0xfc0, RZ, 0xc0, !PT ;  /* 0x00000fc003037812 */ /* 0x000fe200078ec0ff */
[----:B------:R-:W-:Y:S01]  /*0fc0*/  @!P1 IMAD.IADD R24, R24, 0x1, -R27 ;  /* 0x0000000118189824 */ /* 0x000fe200078e0a1b */
[C---:B------:R-:W-:Y:S01]  /*0fd0*/  SEL R6, R5.reuse, R6, !P3 ;  /* 0x0000000605067207 */ /* 0x040fe20005800000 */
[----:B------:R-:W-:Y:S01]  /*0fe0*/  @!P6 IMAD.MOV R4, RZ, RZ, -R4 ;  /* 0x000000ffff04e224 */ /* 0x000fe200078e0a04 */
[----:B------:R-:W-:Y:S01]  /*0ff0*/  ISETP.GE.AND P1, PT, R14, RZ, PT ;  /* 0x000000ff0e00720c */ /* 0x000fe20003f26270 */
[----:B------:R-:W-:Y:S01]  /*1000*/  @!P4 IMAD.MOV R22, RZ, RZ, -R22 ;  /* 0x000000ffff16c224 */ /* 0x000fe200078e0a16 */
[C---:B------:R-:W-:Y:S01]  /*1010*/  SEL R21, R5.reuse, R21, !P3 ;  /* 0x0000001505157207 */ /* 0x040fe20005800000 */
[----:B------:R-:W-:Y:S01]  /*1020*/  IMAD R6, R6, UR4, RZ ;  /* 0x0000000406067c24 */ /* 0x000fe2000f8e02ff */
[----:B------:R-:W-:Y:S01]  /*1030*/  ISETP.NE.AND P6, PT, R8, RZ, PT ;  /* 0x000000ff0800720c */ /* 0x000fe20003fc5270 */
[----:B------:R-:W-:Y:S01]  /*1040*/  @!P5 IMAD.MOV R23, RZ, RZ, -R23 ;  /* 0x000000ffff17d224 */ /* 0x000fe200078e0a17 */
[----:B------:R-:W-:Y:S01]  /*1050*/  SEL R2, R5, R2, !P3 ;  /* 0x0000000205027207 */ /* 0x000fe20005800000 */
[----:B------:R-:W-:Y:S01]  /*1060*/  IMAD R32, R21, UR4, RZ ;  /* 0x0000000415207c24 */ /* 0x000fe2000f8e02ff */
[----:B------:R-:W-:Y:S01]  /*1070*/  SHF.R.S32.HI R38, RZ, 0x1f, R6 ;  /* 0x0000001fff267819 */ /* 0x000fe20000011406 */
[----:B------:R-:W-:Y:S01]  /*1080*/  @!P0 IMAD.MOV R24, RZ, RZ, -R24 ;  /* 0x000000ffff188224 */ /* 0x000fe200078e0a18 */
[----:B------:R-:W-:Y:S01]  /*1090*/  IADD3 R21, P5, R6, UR12, RZ ;  /* 0x0000000c06157c10 */ /* 0x000fe2000ffbe0ff */
[----:B------:R-:W-:Y:S01]  /*10a0*/  IMAD R2, R2, UR4, RZ ;  /* 0x0000000402027c24 */ /* 0x000fe2000f8e02ff */
[----:B------:R-:W0:Y:S01]  /*10b0*/  LDC R6, c[0x0][0x238] ;  /* 0x00008e00ff067b82 */ /* 0x000e220000000800 */
[----:B------:R-:W-:Y:S01]  /*10c0*/  @!P1 IMAD.MOV R20, RZ, RZ, -R20 ;  /* 0x000000ffff149224 */ /* 0x000fe200078e0a14 */
[----:B------:R-:W-:-:S02]  /*10d0*/  SEL R4, R5, R4, !P3 ;  /* 0x0000000405047207 */ /* 0x000fc40005800000 */
[----:B------:R-:W-:Y:S02]  /*10e0*/  CS2R R30, SRZ ;  /* 0x00000000001e7805 */ /* 0x000fe4000001ff00 */
[C---:B------:R-:W-:Y:S02]  /*10f0*/  SEL R7, R5.reuse, R7, !P3 ;  /* 0x0000000705077207 */ /* 0x040fe40005800000 */
[----:B------:R-:W-:Y:S01]  /*1100*/  @!P6 LOP3.LUT R24, RZ, R8, RZ, 0x33, !PT ;  /* 0x00000008ff18e212 */ /* 0x000fe200078e33ff */
[----:B------:R-:W-:Y:S01]  /*1110*/  IMAD R4, R4, UR4, RZ ;  /* 0x0000000404047c24 */ /* 0x000fe2000f8e02ff */
[----:B------:R-:W-:Y:S01]  /*1120*/  SEL R20, R5, R20, !P3 ;  /* 0x0000001405147207 */ /* 0x000fe20005800000 */
[----:B------:R-:W-:Y:S01]  /*1130*/  IMAD R7, R7, UR4, RZ ;  /* 0x0000000407077c24 */ /* 0x000fe2000f8e02ff */
[C---:B------:R-:W-:Y:S01]  /*1140*/  SEL R22, R5.reuse, R22, !P3 ;  /* 0x0000001605167207 */ /* 0x040fe20005800000 */
[----:B------:R-:W-:Y:S01]  /*1150*/  IMAD R24, R24, UR5, RZ ;  /* 0x0000000518187c24 */ /* 0x000fe2000f8e02ff */
[----:B------:R-:W-:Y:S01]  /*1160*/  SEL R5, R5, R23, !P3 ;  /* 0x0000001705057207 */ /* 0x000fe20005800000 */
[----:B------:R-:W-:Y:S01]  /*1170*/  IMAD R23, R20, UR4, RZ ;  /* 0x0000000414177c24 */ /* 0x000fe2000f8e02ff */
[----:B------:R-:W-:Y:S01]  /*1180*/  UIADD3 UR5, UR10, 0x1000, URZ ;  /* 0x000010000a057890 */ /* 0x000fe2000fffe03f */
[----:B------:R-:W-:Y:S01]  /*1190*/  SHF.R.S32.HI R36, RZ, 0x1f, R2 ;  /* 0x0000001fff247819 */ /* 0x000fe20000011402 */
[----:B------:R-:W-:Y:S01]  /*11a0*/  IMAD R33, R22, UR4, RZ ;  /* 0x0000000416217c24 */ /* 0x000fe2000f8e02ff */
[----:B------:R-:W-:Y:S01]  /*11b0*/  IADD3 R20, P6, R2, UR12, RZ ;  /* 0x0000000c02147c10 */ /* 0x000fe2000ffde0ff */
[----:B------:R-:W-:Y:S01]  /*11c0*/  IMAD R35, R5, UR4, RZ ;  /* 0x0000000405237c24 */ /* 0x000fe2000f8e02ff */
[----:B------:R-:W-:Y:S01]  /*11d0*/  LOP3.LUT R3, R3, 0x30, R26, 0xf8, !PT ;  /* 0x0000003003037812 */ /* 0x000fe200078ef81a */
[----:B------:R-:W-:Y:S01]  /*11e0*/  USHF.R.U32.HI UR5, URZ, 0x4, UR5 ;  /* 0x000000043f057899 */ /* 0x000fe20008011605 */
[----:B------:R-:W-:Y:S01]  /*11f0*/  SHF.R.S32.HI R34, RZ, 0x1f, R4 ;  /* 0x0000001fff227819 */ /* 0x000fe20000011404 */
[----:B------:R-:W-:Y:S01]  /*1200*/  USHF.R.U32.HI UR4, URZ, 0x4, UR10 ;  /* 0x000000043f047899 */ /* 0x000fe2000801160a */
[----:B------:R-:W-:Y:S01]  /*1210*/  IADD3 R5, P0, R4, UR12, RZ ;  /* 0x0000000c04057c10 */ /* 0x000fe2000ff1e0ff */
[----:B------:R-:W-:Y:S01]  /*1220*/  USGXT.U32 UR6, UR5, 0xe ;  /* 0x0000000e0506789a */ /* 0x000fe20008000000 */
[----:B------:R-:W-:Y:S01]  /*1230*/  SHF.R.S32.HI R39, RZ, 0x1f, R7 ;  /* 0x0000001fff277819 */ /* 0x000fe20000011407 */
[----:B------:R-:W-:Y:S01]  /*1240*/  USGXT.U32 UR4, UR4, 0xe ;  /* 0x0000000e0404789a */ /* 0x000fe20008000000 */
[----:B------:R-:W-:Y:S01]  /*1250*/  IADD3 R22, P4, R7, UR12, RZ ;  /* 0x0000000c07167c10 */ /* 0x000fe2000ff9e0ff */
[-C--:B0-----:R-:W-:Y:S01]  /*1260*/  IMAD R47, R47, R6.reuse, RZ ;  /* 0x000000062f2f7224 */ /* 0x081fe200078e02ff */
[----:B------:R-:W-:Y:S01]  /*1270*/  IADD3.X R36, R36, UR13, RZ, P6, !PT ;  /* 0x0000000d24247c10 */ /* 0x000fe2000b7fe4ff */
[-C--:B------:R-:W-:Y:S01]  /*1280*/  IMAD R48, R48, R6.reuse, RZ ;  /* 0x0000000630307224 */ /* 0x080fe200078e02ff */
[C---:B------:R-:W-:Y:S01]  /*1290*/  LEA.HI R9, R0.reuse, 0x2e, RZ, 0x1a ;  /* 0x0000002e00097811 */ /* 0x040fe200078fd0ff */
[-C--:B------:R-:W-:Y:S01]  /*12a0*/  IMAD R49, R49, R6.reuse, RZ ;  /* 0x0000000631317224 */ /* 0x080fe200078e02ff */
[----:B------:R-:W-:Y:S01]  /*12b0*/  LEA.HI R8, R0, 0x1e, RZ, 0x1a ;  /* 0x0000001e00087811 */ /* 0x000fe200078fd0ff */
[-C--:B------:R-:W-:Y:S01]  /*12c0*/  IMAD R50, R50, R6.reuse, RZ ;  /* 0x0000000632327224 */ /* 0x080fe200078e02ff */
[----:B------:R-:W-:Y:S01]  /*12d0*/  LEA.HI R7, R0, 0xe, RZ, 0x1a ;  /* 0x0000000e00077811 */ /* 0x000fe200078fd0ff */
[-C--:B------:R-:W-:Y:S01]  /*12e0*/  IMAD R51, R51, R6.reuse, RZ ;  /* 0x0000000633337224 */ /* 0x080fe200078e02ff */
[----:B------:R-:W-:Y:S01]  /*12f0*/  IADD3 R37, P6, R24, UR8, RZ ;  /* 0x0000000818257c10 */ /* 0x000fe2000ffde0ff */
[----:B------:R-:W-:Y:S01]  /*1300*/  IMAD R52, R52, R6, RZ ;  /* 0x0000000634347224 */ /* 0x000fe200078e02ff */
[----:B------:R-:W-:Y:S01]  /*1310*/  LOP3.LUT R2, R3, R84, RZ, 0xfc, !PT ;  /* 0x0000005403027212 */ /* 0x000fe200078efcff */
[-C--:B------:R-:W-:Y:S01]  /*1320*/  IMAD R53, R53, R6.reuse, RZ ;  /* 0x0000000635357224 */ /* 0x080fe200078e02ff */
[----:B------:R-:W-:Y:S01]  /*1330*/  SHF.R.S32.HI R40, RZ, 0x1f, R23 ;  /* 0x0000001fff287819 */ /* 0x000fe20000011417 */
[-C--:B------:R-:W-:Y:S01]  /*1340*/  IMAD R54, R54, R6.reuse, RZ ;  /* 0x0000000636367224 */ /* 0x080fe200078e02ff */
[----:B------:R-:W-:Y:S01]  /*1350*/  SHF.R.S32.HI R41, RZ, 0x1f, R32 ;  /* 0x0000001fff297819 */ /* 0x000fe20000011420 */
[-C--:B------:R-:W-:Y:S01]  /*1360*/  IMAD R55, R55, R6.reuse, RZ ;  /* 0x0000000637377224 */ /* 0x080fe200078e02ff */
[----:B------:R-:W-:Y:S01]  /*1370*/  SHF.R.S32.HI R42, RZ, 0x1f, R33 ;  /* 0x0000001fff2a7819 */ /* 0x000fe20000011421 */
[-C--:B------:R-:W-:Y:S01]  /*1380*/  IMAD R56, R56, R6.reuse, RZ ;  /* 0x0000000638387224 */ /* 0x080fe200078e02ff */
[----:B------:R-:W-:Y:S01]  /*1390*/  SHF.R.S32.HI R43, RZ, 0x1f, R35 ;  /* 0x0000001fff2b7819 */ /* 0x000fe20000011423 */
[-C--:B------:R-:W-:Y:S01]  /*13a0*/  IMAD R57, R57, R6.reuse, RZ ;  /* 0x0000000639397224 */ /* 0x080fe200078e02ff */
[----:B------:R-:W-:Y:S01]  /*13b0*/  IADD3.X R34, R34, UR13, RZ, P0, !PT ;  /* 0x0000000d22227c10 */ /* 0x000fe200087fe4ff */
[-C--:B------:R-:W-:Y:S01]  /*13c0*/  IMAD R58, R58, R6.reuse, RZ ;  /* 0x000000063a3a7224 */ /* 0x080fe200078e02ff */
[----:B------:R-:W-:Y:S01]  /*13d0*/  IADD3 R23, P3, R23, UR12, RZ ;  /* 0x0000000c17177c10 */ /* 0x000fe2000ff7e0ff */
[-C--:B------:R-:W-:Y:S01]  /*13e0*/  IMAD R59, R59, R6.reuse, RZ ;  /* 0x000000063b3b7224 */ /* 0x080fe200078e02ff */
[----:B------:R-:W-:Y:S01]  /*13f0*/  IADD3 R32, P2, R32, UR12, RZ ;  /* 0x0000000c20207c10 */ /* 0x000fe2000ff5e0ff */
[-C--:B------:R-:W-:Y:S01]  /*1400*/  IMAD R60, R60, R6.reuse, RZ ;  /* 0x000000063c3c7224 */ /* 0x080fe200078e02ff */
[----:B------:R-:W-:Y:S01]  /*1410*/  IADD3 R33, P1, R33, UR12, RZ ;  /* 0x0000000c21217c10 */ /* 0x000fe2000ff3e0ff */
[-C--:B------:R-:W-:Y:S01]  /*1420*/  IMAD R61, R61, R6.reuse, RZ ;  /* 0x000000063d3d7224 */ /* 0x080fe200078e02ff */
[----:B------:R-:W-:Y:S01]  /*1430*/  IADD3 R35, P0, R35, UR12, RZ ;  /* 0x0000000c23237c10 */ /* 0x000fe2000ff1e0ff */
[-C--:B------:R-:W-:Y:S01]  /*1440*/  IMAD R62, R62, R6.reuse, RZ ;  /* 0x000000063e3e7224 */ /* 0x080fe200078e02ff */
[----:B------:R-:W-:Y:S01]  /*1450*/  LEA.HI.X.SX32 R44, R24, UR9, 0x1, P6 ;  /* 0x00000009182c7c11 */ /* 0x000fe2000b0f0eff */
[-C--:B------:R-:W-:Y:S01]  /*1460*/  IMAD R63, R63, R6.reuse, RZ ;  /* 0x000000063f3f7224 */ /* 0x080fe200078e02ff */
[----:B------:R-:W-:Y:S01]  /*1470*/  LOP3.LUT R4, R2, 0x10, RZ, 0x3c, !PT ;  /* 0x0000001002047812 */ /* 0x000fe200078e3cff */
[-C--:B------:R-:W-:Y:S01]  /*1480*/  IMAD R70, R70, R6.reuse, RZ ;  /* 0x0000000646467224 */ /* 0x080fe200078e02ff */
[----:B------:R-:W-:Y:S01]  /*1490*/  LOP3.LUT R3, R2, 0x20, RZ, 0x3c, !PT ;  /* 0x0000002002037812 */ /* 0x000fe200078e3cff */
[-C--:B------:R-:W-:Y:S01]  /*14a0*/  IMAD R71, R71, R6.reuse, RZ ;  /* 0x0000000647477224 */ /* 0x080fe200078e02ff */
[----:B------:R-:W-:Y:S01]  /*14b0*/  UMOV UR8, 0xfffffffe ;  /* 0xfffffffe00087882 */ /* 0x000fe20000000000 */
[-C--:B------:R-:W-:Y:S01]  /*14c0*/  IMAD R76, R76, R6.reuse, RZ ;  /* 0x000000064c4c7224 */ /* 0x080fe200078e02ff */
[----:B------:R-:W-:Y:S01]  /*14d0*/  UMOV UR9, 0x7fffffdf ;  /* 0x7fffffdf00097882 */ /* 0x000fe20000000000 */
[-C--:B------:R-:W-:Y:S01]  /*14e0*/  IMAD R77, R77, R6.reuse, RZ ;  /* 0x000000064d4d7224 */ /* 0x080fe200078e02ff */
[----:B------:R-:W-:Y:S01]  /*14f0*/  CS2R R24, SRZ ;  /* 0x0000000000187805 */ /* 0x000fe2000001ff00 */
[-C--:B------:R-:W-:Y:S01]  /*1500*/  IMAD R78, R78, R6.reuse, RZ ;  /* 0x000000064e4e7224 */ /* 0x080fe200078e02ff */
[----:B------:R-:W-:Y:S01]  /*1510*/  CS2R R26, SRZ ;  /* 0x00000000001a7805 */ /* 0x000fe2000001ff00 */
[-C--:B------:R-:W-:Y:S01]  /*1520*/  IMAD R79, R79, R6.reuse, RZ ;  /* 0x000000064f4f7224 */ /* 0x080fe200078e02ff */
[----:B------:R-:W-:Y:S01]  /*1530*/  UMOV UR5, URZ ;  /* 0x0000003f00057c82 */ /* 0x000fe20008000000 */
[-C--:B------:R-:W-:Y:S01]  /*1540*/  IMAD R80, R80, R6.reuse, RZ ;  /* 0x0000000650507224 */ /* 0x080fe200078e02ff */
[----:B------:R-:W-:Y:S01]  /*1550*/  SHF.R.S32.HI R45, RZ, 0x6, R45 ;  /* 0x00000006ff2d7819 */ /* 0x000fe2000001142d */
[-C--:B------:R-:W-:Y:S01]  /*1560*/  IMAD R81, R81, R6.reuse, RZ ;  /* 0x0000000651517224 */ /* 0x080fe200078e02ff */
[----:B------:R-:W-:Y:S01]  /*1570*/  LOP3.LUT R2, R2, 0x30, RZ, 0x3c, !PT ;  /* 0x0000003002027812 */ /* 0x000fe200078e3cff */
[-C--:B------:R-:W-:Y:S01]  /*1580*/  IMAD R82, R82, R6.reuse, RZ ;  /* 0x0000000652527224 */ /* 0x080fe200078e02ff */
[----:B------:R-:W-:Y:S01]  /*1590*/  IADD3.X R38, R38, UR13, RZ, P5, !PT ;  /* 0x0000000d26267c10 */ /* 0x000fe2000affe4ff */
        /* <DEDUP_REMOVED lines=10> */
[----:B------:R-:W-:Y:S01]  /*1640*/  IMAD R7, R7, R6, RZ ;  /* 0x0000000607077224 */ /* 0x000fe200078e02ff */
[----:B------:R-:W-:Y:S01]  /*1650*/  UIADD3.64 UR12, UR4, -UR8, URZ ;  /* 0x80000008040c7297 */ /* 0x000fe2000fffe03f */
[----:B------:R-:W-:Y:S01]  /*1660*/  IMAD.SHL.U32 R6, R6, 0x40, RZ ;  /* 0x0000004006067824 */ /* 0x000fe200078e00ff */
[----:B------:R-:W-:-:S03]  /*1670*/  UIADD3.64 UR14, UR6, -UR8, URZ ;  /* 0x80000008060e7297 */ /* 0x000fc6000fffe03f */
[----:B------:R-:W-:-:S09]  /*1680*/  ULDC UR8, c[0x0][0x230] ;  /* 0x00008c0000087ab9 */ /* 0x000fd20000000800 */
.L_x_1:
[C---:B------:R-:W-:Y:S02]  /*1690*/  LEA.HI R65, R0.reuse, 0x1e, RZ, 0x1a ;  /* 0x0000001e00417811 */ /* 0x040fe400078fd0ff */
[C---:B------:R-:W-:Y:S02]  /*16a0*/  LEA.HI R64, R0.reuse, 0xe, RZ, 0x1a ;  /* 0x0000000e00407811 */ /* 0x040fe400078fd0ff */
[----:B------:R-:W-:Y:S02]  /*16b0*/  ISETP.GE.AND P3, PT, R65, UR8, PT ;  /* 0x0000000841007c0c */ /* 0x000fe4000bf66270 */
[----:B------:R-:W-:Y:S02]  /*16c0*/  LEA.HI R66, R0, 0x2e, RZ, 0x1a ;  /* 0x0000002e00427811 */ /* 0x000fe400078fd0ff */
[----:B------:R-:W-:Y:S02]  /*16d0*/  ISETP.GE.AND P5, PT, R64, UR8, PT ;  /* 0x0000000840007c0c */ /* 0x000fe4000bfa6270 */
[----:B------:R-:W-:-:S02]  /*16e0*/  LEA.HI R64, R0, 0x3e, RZ, 0x1a ;  /* 0x0000003e00407811 */ /* 0x000fc400078fd0ff */
[-C--:B------:R-:W-:Y:S02]  /*16f0*/  IADD3 R68, P4, R8, R37.reuse, RZ ;  /* 0x0000002508447210 */ /* 0x080fe40007f9e0ff */
[----:B------:R-:W-:Y:S02]  /*1700*/  ISETP.GE.AND P1, PT, R66, UR8, PT ;  /* 0x0000000842007c0c */ /* 0x000fe4000bf26270 */
[----:B------:R-:W-:Y:S02]  /*1710*/  IADD3 R72, P0, R7, R37, RZ ;  /* 0x0000002507487210 */ /* 0x000fe40007f1e0ff */
[----:B------:R-:W-:Y:S02]  /*1720*/  PRMT R105, RZ, 0x7610, R105 ;  /* 0x00007610ff697816 */ /* 0x000fe40000000069 */
[----:B------:R-:W-:Y:S02]  /*1730*/  ISETP.GE.AND P2, PT, R64, UR8, PT ;  /* 0x0000000840007c0c */ /* 0x000fe4000bf46270 */
[----:B------:R-:W-:-:S02]  /*1740*/  LEA.HI.X.SX32 R69, R8, R44, 0x1, P4 ;  /* 0x0000002c08457211 */ /* 0x000fc400020f0eff */
[----:B------:R-:W-:Y:S02]  /*1750*/  LOP3.LUT R64, R0, 0x3f, RZ, 0xc0, !PT ;  /* 0x0000003f00407812 */ /* 0x000fe400078ec0ff */
[----:B------:R-:W-:Y:S01]  /*1760*/  SHF.R.U32.HI R86, RZ, 0x6, R0 ;  /* 0x00000006ff567819 */ /* 0x000fe20000011600 */
[----:B------:R-:W2:Y:S01]  /*1770*/  @!P3 LDG.E.U8 R105, desc[UR16][R68.64] ;  /* 0x000000104469b981 */ /* 0x000ea2000c1e1100 */
[----:B------:R-:W-:Y:S02]  /*1780*/  PRMT R106, RZ, 0x7610, R106 ;  /* 0x00007610ff6a7816 */ /* 0x000fe4000000006a */
[----:B------:R-:W-:Y:S02]  /*1790*/  LEA.HI.X.SX32 R73, R7, R44, 0x1, P0 ;  /* 0x0000002c07497211 */ /* 0x000fe400000f0eff */
[----:B------:R-:W-:Y:S02]  /*17a0*/  IADD3 R66, P4, R9, R37, RZ ;  /* 0x0000002509427210 */ /* 0x000fe40007f9e0ff */
[----:B------:R-:W-:Y:S01]  /*17b0*/  ISETP.GE.AND P0, PT, R64, UR8, PT ;  /* 0x0000000840007c0c */ /* 0x000fe2000bf06270 */
[----:B------:R0:W3:Y:S01]  /*17c0*/  @!P5 LDG.E.U8 R106, desc[UR16][R72.64] ;  /* 0x00000010486ad981 */ /* 0x0000e2000c1e1100 */
[----:B------:R-:W-:-:S02]  /*17d0*/  SGXT.U32 R86, R86, 0x1 ;  /* 0x000000015656781a */ /* 0x000fc40000000000 */
[----:B------:R-:W-:Y:S02]  /*17e0*/  IADD3 R64, P3, R85, R37, RZ ;  /* 0x0000002555407210 */ /* 0x000fe40007f7e0ff */
[----:B------:R-:W-:Y:S02]  /*17f0*/  PRMT R90, RZ, 0x7610, R90 ;  /* 0x00007610ff5a7816 */ /* 0x000fe4000000005a */
[-C--:B------:R-:W-:Y:S02]  /*1800*/  LEA.HI.X.SX32 R67, R9, R44.reuse, 0x1, P4 ;  /* 0x0000002c09437211 */ /* 0x080fe400020f0eff */
[----:B------:R-:W-:Y:S02]  /*1810*/  PRMT R89, RZ, 0x7610, R89 ;  /* 0x00007610ff597816 */ /* 0x000fe40000000059 */
[----:B0-----:R-:W-:Y:S01]  /*1820*/  LOP3.LUT R72, R86, 0x2, RZ, 0xfc, !PT ;  /* 0x0000000256487812 */ /* 0x001fe200078efcff */
[----:B------:R0:W4:Y:S01]  /*1830*/  @!P1 LDG.E.U8 R90, desc[UR16][R66.64] ;  /* 0x00000010425a9981 */ /* 0x000122000c1e1100 */
[----:B------:R-:W-:-:S02]  /*1840*/  LEA.HI.X.SX32 R65, R85, R44, 0x1, P3 ;  /* 0x0000002c55417211 */ /* 0x000fc400018f0eff */
[C---:B------:R-:W-:Y:S02]  /*1850*/  ISETP.GE.AND P4, PT, R86.reuse, UR8, PT ;  /* 0x0000000856007c0c */ /* 0x040fe4000bf86270 */
[----:B------:R-:W-:Y:S01]  /*1860*/  LOP3.LUT R68, R86, 0x4, RZ, 0xfc, !PT ;  /* 0x0000000456447812 */ /* 0x000fe200078efcff */
[----:B------:R1:W5:Y:S01]  /*1870*/  @!P2 LDG.E.U8 R89, desc[UR16][R64.64] ;  /* 0x000000104059a981 */ /* 0x000362000c1e1100 */
[----:B------:R-:W-:Y:S02]  /*1880*/  ISETP.GE.AND P1, PT, R72, UR8, PT ;  /* 0x0000000848007c0c */ /* 0x000fe4000bf26270 */
[----:B------:R-:W-:Y:S02]  /*1890*/  IADD3 R72, P5, R84, R37, RZ ;  /* 0x0000002554487210 */ /* 0x000fe40007fbe0ff */
[----:B------:R-:W-:Y:S02]  /*18a0*/  ISETP.GE.AND P2, PT, R68, UR8, PT ;  /* 0x0000000844007c0c */ /* 0x000fe4000bf46270 */
[----:B------:R-:W-:-:S02]  /*18b0*/  LOP3.LUT R69, R86, 0x6, RZ, 0xfc, !PT ;  /* 0x0000000656457812 */ /* 0x000fc400078efcff */
[----:B------:R-:W-:Y:S02]  /*18c0*/  IADD3 R68, P3, R83, R37, RZ ;  /* 0x0000002553447210 */ /* 0x000fe40007f7e0ff */
[----:B------:R-:W-:Y:S02]  /*18d0*/  PRMT R108, RZ, 0x7610, R108 ;  /* 0x00007610ff6c7816 */ /* 0x000fe4000000006c */
[----:B------:R-:W-:Y:S02]  /*18e0*/  LEA.HI.X.SX32 R73, R84, R44, 0x1, P5 ;  /* 0x0000002c54497211 */ /* 0x000fe400028f0eff */
[----:B0-----:R-:W-:Y:S02]  /*18f0*/  LOP3.LUT R66, R86, 0x8, RZ, 0xfc, !PT ;  /* 0x0000000856427812 */ /* 0x001fe400078efcff */
[----:B------:R-:W-:Y:S01]  /*1900*/  ISETP.GE.AND P5, PT, R69, UR8, PT ;  /* 0x0000000845007c0c */ /* 0x000fe2000bfa6270 */
[----:B------:R0:W2:Y:S01]  /*1910*/  @!P4 LDG.E.U8 R108, desc[UR16][R72.64] ;  /* 0x00000010486cc981 */ /* 0x0000a2000c1e1100 */
[----:B------:R-:W-:-:S02]  /*1920*/  PRMT R88, RZ, 0x7610, R88 ;  /* 0x00007610ff587816 */ /* 0x000fc40000000058 */
[----:B------:R-:W-:Y:S02]  /*1930*/  LEA.HI.X.SX32 R69, R83, R44, 0x1, P3 ;  /* 0x0000002c53457211 */ /* 0x000fe400018f0eff */
[----:B------:R-:W-:Y:S02]  /*1940*/  ISETP.GE.AND P3, PT, R66, UR8, PT ;  /* 0x0000000842007c0c */ /* 0x000fe4000bf66270 */
[-C--:B------:R-:W-:Y:S01]  /*1950*/  IADD3 R66, P4, R82, R37.reuse, RZ ;  /* 0x0000002552427210 */ /* 0x080fe20007f9e0ff */
[----:B------:R0:W3:Y:S01]  /*1960*/  @!P1 LDG.E.U8 R88, desc[UR16][R68.64] ;  /* 0x0000001044589981 */ /* 0x0000e2000c1e1100 */
[----:B-1----:R-:W-:Y:S02]  /*1970*/  LOP3.LUT R65, R86, 0xa, RZ, 0xfc, !PT ;  /* 0x0000000a56417812 */ /* 0x002fe400078efcff */
[----:B------:R-:W-:Y:S02]  /*1980*/  IADD3 R64, P1, R81, R37, RZ ;  /* 0x0000002551407210 */ /* 0x000fe40007f3e0ff */
[----:B------:R-:W-:-:S02]  /*1990*/  PRMT R118, RZ, 0x7610, R118 ;  /* 0x00007610ff767816 */ /* 0x000fc40000000076 */
[-C--:B------:R-:W-:Y:S02]  /*19a0*/  LEA.HI.X.SX32 R67, R82, R44.reuse, 0x1, P4 ;  /* 0x0000002c52437211 */ /* 0x080fe400020f0eff */
[----:B------:R-:W-:Y:S02]  /*19b0*/  ISETP.GE.AND P4, PT, R65, UR8, PT ;  /* 0x0000000841007c0c */ /* 0x000fe4000bf86270 */
[----:B------:R-:W-:Y:S01]  /*19c0*/  PRMT R116, RZ, 0x7610, R116 ;  /* 0x00007610ff747816 */ /* 0x000fe20000000074 */
[----:B------:R1:W4:Y:S01]  /*19d0*/  @!P2 LDG.E.U8 R118, desc[UR16][R66.64] ;  /* 0x000000104276a981 */ /* 0x000322000c1e1100 */
[----:B------:R-:W-:Y:S02]  /*19e0*/  LEA.HI.X.SX32 R65, R81, R44, 0x1, P1 ;  /* 0x0000002c51417211 */ /* 0x000fe400008f0eff */
[----:B0-----:R-:W-:Y:S02]  /*19f0*/  IADD3 R72, P6, R80, R37, RZ ;  /* 0x0000002550487210 */ /* 0x001fe40007fde0ff */
[C---:B------:R-:W-:Y:S01]  /*1a00*/  LOP3.LUT R74, R86.reuse, 0xc, RZ, 0xfc, !PT ;  /* 0x0000000c564a7812 */ /* 0x040fe200078efcff */
[----:B------:R0:W5:Y:S01]  /*1a10*/  @!P5 LDG.E.U8 R116, desc[UR16][R64.64] ;  /* 0x000000104074d981 */ /* 0x000162000c1e1100 */
[----:B------:R-:W-:-:S02]  /*1a20*/  LOP3.LUT R69, R86, 0x10, RZ, 0xfc, !PT ;  /* 0x0000001056457812 */ /* 0x000fc400078efcff */
[----:B------:R-:W-:Y:S02]  /*1a30*/  IADD3 R68, P2, R79, R37, RZ ;  /* 0x000000254f447210 */ /* 0x000fe40007f5e0ff */
[----:B------:R-:W-:Y:S02]  /*1a40*/  PRMT R114, RZ, 0x7610, R114 ;  /* 0x00007610ff727816 */ /* 0x000fe40000000072 */
[----:B------:R-:W-:Y:S02]  /*1a50*/  LEA.HI.X.SX32 R73, R80, R44, 0x1, P6 ;  /* 0x0000002c50497211 */ /* 0x000fe400030f0eff */
[----:B------:R-:W-:Y:S02]  /*1a60*/  ISETP.GE.AND P1, PT, R74, UR8, PT ;  /* 0x000000084a007c0c */ /* 0x000fe4000bf26270 */
[----:B------:R-:W-:Y:S01]  /*1a70*/  ISETP.GE.AND P5, PT, R69, UR8, PT ;  /* 0x0000000845007c0c */ /* 0x000fe2000bfa6270 */
[----:B------:R0:W5:Y:S01]  /*1a80*/  @!P3 LDG.E.U8 R114, desc[UR16][R72.64] ;  /* 0x000000104872b981 */ /* 0x000162000c1e1100 */
[----:B------:R-:W-:-:S02]  /*1a90*/  PRMT R112, RZ, 0x7610, R112 ;  /* 0x00007610ff707816 */ /* 0x000fc40000000070 */
[----:B------:R-:W-:Y:S02]  /*1aa0*/  LEA.HI.X.SX32 R69, R79, R44, 0x1, P2 ;  /* 0x0000002c4f457211 */ /* 0x000fe400010f0eff */
[----:B------:R-:W-:Y:S02]  /*1ab0*/  LOP3.LUT R74, R86, 0x12, RZ, 0xfc, !PT ;  /* 0x00000012564a7812 */ /* 0x000fe400078efcff */
[-C--:B-1----:R-:W-:Y:S01]  /*1ac0*/  IADD3 R66, P3, R78, R37.reuse, RZ ;  /* 0x000000254e427210 */ /* 0x082fe20007f7e0ff */
[----:B------:R1:W5:Y:S01]  /*1ad0*/  @!P4 LDG.E.U8 R112, desc[UR16][R68.64] ;  /* 0x000000104470c981 */ /* 0x000362000c1e1100 */
[----:B0-----:R-:W-:Y:S02]  /*1ae0*/  LOP3.LUT R65, R86, 0x14, RZ, 0xfc, !PT ;  /* 0x0000001456417812 */ /* 0x001fe400078efcff */
[----:B------:R-:W-:Y:S02]  /*1af0*/  ISETP.GE.AND P2, PT, R74, UR8, PT ;  /* 0x000000084a007c0c */ /* 0x000fe4000bf46270 */
[----:B------:R-:W-:-:S02]  /*1b00*/  IADD3 R64, P4, R77, R37, RZ ;  /* 0x000000254d407210 */ /* 0x000fc40007f9e0ff */
[----:B------:R-:W-:Y:S02]  /*1b10*/  PRMT R110, RZ, 0x7610, R110 ;  /* 0x00007610ff6e7816 */ /* 0x000fe4000000006e */
[-C--:B------:R-:W-:Y:S02]  /*1b20*/  LEA.HI.X.SX32 R67, R78, R44.reuse, 0x1, P3 ;  /* 0x0000002c4e437211 */ /* 0x080fe400018f0eff */
[----:B------:R-:W-:Y:S02]  /*1b30*/  ISETP.GE.AND P3, PT, R65, UR8, PT ;  /* 0x0000000841007c0c */ /* 0x000fe4000bf66270 */
[----:B------:R-:W-:Y:S01]  /*1b40*/  PRMT R119, RZ, 0x7610, R119 ;  /* 0x00007610ff777816 */ /* 0x000fe20000000077 */
[----:B------:R0:W5:Y:S01]  /*1b50*/  @!P1 LDG.E.U8 R110, desc[UR16][R66.64] ;  /* 0x00000010426e9981 */ /* 0x000162000c1e1100 */
[----:B------:R-:W-:Y:S02]  /*1b60*/  LEA.HI.X.SX32 R65, R77, R44, 0x1, P4 ;  /* 0x0000002c4d417211 */ /* 0x000fe400020f0eff */
[----:B------:R-:W-:-:S02]  /*1b70*/  IADD3 R72, P6, R76, R37, RZ ;  /* 0x000000254c487210 */ /* 0x000fc40007fde0ff */
[C---:B------:R-:W-:Y:S01]  /*1b80*/  LOP3.LUT R74, R86.reuse, 0x16, RZ, 0xfc, !PT ;  /* 0x00000016564a7812 */ /* 0x040fe200078efcff */
[----:B------:R0:W5:Y:S01]  /*1b90*/  @!P5 LDG.E.U8 R119, desc[UR16][R64.64] ;  /* 0x000000104077d981 */ /* 0x000162000c1e1100 */
[----:B-1----:R-:W-:Y:S02]  /*1ba0*/  LOP3.LUT R69, R86, 0x18, RZ, 0xfc, !PT ;  /* 0x0000001856457812 */ /* 0x002fe400078efcff */
[----:B------:R-:W-:Y:S02]  /*1bb0*/  IADD3 R68, P1, R71, R37, RZ ;  /* 0x0000002547447210 */ /* 0x000fe40007f3e0ff */
[----:B------:R-:W-:Y:S02]  /*1bc0*/  PRMT R117, RZ, 0x7610, R117 ;  /* 0x00007610ff757816 */ /* 0x000fe40000000075 */
[----:B------:R-:W-:Y:S02]  /*1bd0*/  LEA.HI.X.SX32 R73, R76, R44, 0x1, P6 ;  /* 0x0000002c4c497211 */ /* 0x000fe400030f0eff */
[----:B------:R-:W-:-:S02]  /*1be0*/  ISETP.GE.AND P4, PT, R74, UR8, PT ;  /* 0x000000084a007c0c */ /* 0x000fc4000bf86270 */
[----:B------:R-:W-:Y:S01]  /*1bf0*/  ISETP.GE.AND P5, PT, R69, UR8, PT ;  /* 0x0000000845007c0c */ /* 0x000fe2000bfa6270 */
[----:B------:R1:W5:Y:S01]  /*1c00*/  @!P2 LDG.E.U8 R117, desc[UR16][R72.64] ;  /* 0x000000104875a981 */ /* 0x000362000c1e1100 */
[----:B------:R-:W-:Y:S02]  /*1c10*/  PRMT R115, RZ, 0x7610, R115 ;  /* 0x00007610ff737816 */ /* 0x000fe40000000073 */
        /* <DEDUP_REMOVED lines=17> */
[----:B------:R-:W-:Y:S02]  /*1d30*/  IADD3 R68, P5, R61, R37, RZ ;  /* 0x000000253d447210 */ /* 0x000fe40007fbe0ff */
[----:B------:R-:W-:-:S02]  /*1d40*/  PRMT R109, RZ, 0x7610, R109 ;  /* 0x00007610ff6d7816 */ /* 0x000fc4000000006d */
[----:B------:R-:W-:Y:S02]  /*1d50*/  ISETP.GE.AND P3, PT, R74, UR8, PT ;  /* 0x000000084a007c0c */ /* 0x000fe4000bf66270 */
[-C--:B------:R-:W-:Y:S02]  /*1d60*/  LEA.HI.X.SX32 R73, R62, R44.reuse, 0x1, P4 ;  /* 0x0000002c3e497211 */ /* 0x080fe400020f0eff */
[----:B------:R-:W-:Y:S02]  /*1d70*/  ISETP.GE.AND P4, PT, R69, UR8, PT ;  /* 0x0000000845007c0c */ /* 0x000fe4000bf86270 */
[----:B------:R-:W-:Y:S01]  /*1d80*/  PRMT R107, RZ, 0x7610, R107 ;  /* 0x00007610ff6b7816 */ /* 0x000fe2000000006b */
[----:B------:R0:W5:Y:S01]  /*1d90*/  @!P1 LDG.E.U8 R109, desc[UR16][R72.64] ;  /* 0x00000010486d9981 */ /* 0x000162000c1e1100 */
[----:B------:R-:W-:Y:S02]  /*1da0*/  LEA.HI.X.SX32 R69, R61, R44, 0x1, P5 ;  /* 0x0000002c3d457211 */ /* 0x000fe400028f0eff */
[----:B------:R-:W-:-:S02]  /*1db0*/  IADD3 R66, P6, R60, R37, RZ ;  /* 0x000000253c427210 */ /* 0x000fc40007fde0ff */
[C---:B-1----:R-:W-:Y:S01]  /*1dc0*/  LOP3.LUT R65, R86.reuse, 0x26, RZ, 0xfc, !PT ;  /* 0x0000002656417812 */ /* 0x042fe200078efcff */
[----:B------:R1:W5:Y:S01]  /*1dd0*/  @!P2 LDG.E.U8 R107, desc[UR16][R68.64] ;  /* 0x00000010446ba981 */ /* 0x000362000c1e1100 */
[----:B------:R-:W-:Y:S02]  /*1de0*/  LOP3.LUT R74, R86, 0x24, RZ, 0xfc, !PT ;  /* 0x00000024564a7812 */ /* 0x000fe400078efcff */
[----:B------:R-:W-:Y:S02]  /*1df0*/  IADD3 R64, P1, R59, R37, RZ ;  /* 0x000000253b407210 */ /* 0x000fe40007f3e0ff */
[----:B------:R-:W-:Y:S02]  /*1e00*/  PRMT R104, RZ, 0x7610, R104 ;  /* 0x00007610ff687816 */ /* 0x000fe40000000068 */
[----:B------:R-:W-:Y:S02]  /*1e10*/  LEA.HI.X.SX32 R67, R60, R44, 0x1, P6 ;  /* 0x0000002c3c437211 */ /* 0x000fe400030f0eff */
[----:B------:R-:W-:-:S02]  /*1e20*/  ISETP.GE.AND P2, PT, R65, UR8, PT ;  /* 0x0000000841007c0c */ /* 0x000fc4000bf46270 */
[----:B------:R-:W-:Y:S01]  /*1e30*/  PRMT R102, RZ, 0x7610, R102 ;  /* 0x00007610ff667816 */ /* 0x000fe20000000066 */
[----:B------:R1:W5:Y:S01]  /*1e40*/  @!P3 LDG.E.U8 R104, desc[UR16][R66.64] ;  /* 0x000000104268b981 */ /* 0x000362000c1e1100 */
[----:B------:R-:W-:Y:S02]  /*1e50*/  ISETP.GE.AND P5, PT, R74, UR8, PT ;  /* 0x000000084a007c0c */ /* 0x000fe4000bfa6270 */
[----:B------:R-:W-:Y:S02]  /*1e60*/  LEA.HI.X.SX32 R65, R59, R44, 0x1, P1 ;  /* 0x0000002c3b417211 */ /* 0x000fe400008f0eff */
[----:B0-----:R-:W-:Y:S02]  /*1e70*/  IADD3 R72, P3, R58, R37, RZ ;  /* 0x000000253a487210 */ /* 0x001fe40007f7e0ff */
[C---:B-1----:R-:W-:Y:S01]  /*1e80*/  LOP3.LUT R69, R86.reuse, 0x2a, RZ, 0xfc, !PT ;  /* 0x0000002a56457812 */ /* 0x042fe200078efcff */
[----:B------:R0:W5:Y:S01]  /*1e90*/  @!P4 LDG.E.U8 R102, desc[UR16][R64.64] ;  /* 0x000000104066c981 */ /* 0x000162000c1e1100 */
[----:B------:R-:W-:-:S02]  /*1ea0*/  LOP3.LUT R74, R86, 0x28, RZ, 0xfc, !PT ;  /* 0x00000028564a7812 */ /* 0x000fc400078efcff */
[----:B------:R-:W-:Y:S02]  /*1eb0*/  IADD3 R68, P4, R57, R37, RZ ;  /* 0x0000002539447210 */ /* 0x000fe40007f9e0ff */
[----:B------:R-:W-:Y:S02]  /*1ec0*/  PRMT R100, RZ, 0x7610, R100 ;  /* 0x00007610ff647816 */ /* 0x000fe40000000064 */
[----:B------:R-:W-:Y:S02]  /*1ed0*/  LEA.HI.X.SX32 R73, R58, R44, 0x1, P3 ;  /* 0x0000002c3a497211 */ /* 0x000fe400018f0eff */
[----:B------:R-:W-:Y:S02]  /*1ee0*/  ISETP.GE.AND P3, PT, R69, UR8, PT ;  /* 0x0000000845007c0c */ /* 0x000fe4000bf66270 */
[----:B------:R-:W-:Y:S01]  /*1ef0*/  PRMT R98, RZ, 0x7610, R98 ;  /* 0x00007610ff627816 */ /* 0x000fe20000000062 */
[----:B------:R1:W5:Y:S01]  /*1f00*/  @!P5 LDG.E.U8 R100, desc[UR16][R72.64] ;  /* 0x000000104864d981 */ /* 0x000362000c1e1100 */
[----:B------:R-:W-:-:S02]  /*1f10*/  ISETP.GE.AND P1, PT, R74, UR8, PT ;  /* 0x000000084a007c0c */ /* 0x000fc4000bf26270 */
[----:B------:R-:W-:Y:S02]  /*1f20*/  LEA.HI.X.SX32 R69, R57, R44, 0x1, P4 ;  /* 0x0000002c39457211 */ /* 0x000fe400020f0eff */
[-C--:B------:R-:W-:Y:S02]  /*1f30*/  IADD3 R66, P5, R56, R37.reuse, RZ ;  /* 0x0000002538427210 */ /* 0x080fe40007fbe0ff */
[C---:B0-----:R-:W-:Y:S01]  /*1f40*/  LOP3.LUT R65, R86.reuse, 0x30, RZ, 0xfc, !PT ;  /* 0x0000003056417812 */ /* 0x041fe200078efcff */
[----:B------:R0:W5:Y:S01]  /*1f50*/  @!P2 LDG.E.U8 R98, desc[UR16][R68.64] ;  /* 0x000000104462a981 */ /* 0x000162000c1e1100 */
[----:B------:R-:W-:Y:S02]  /*1f60*/  LOP3.LUT R74, R86, 0x2c, RZ, 0xfc, !PT ;  /* 0x0000002c564a7812 */ /* 0x000fe400078efcff */
[----:B------:R-:W-:Y:S02]  /*1f70*/  IADD3 R64, P2, R55, R37, RZ ;  /* 0x0000002537407210 */ /* 0x000fe40007f5e0ff */
[----:B------:R-:W-:-:S02]  /*1f80*/  PRMT R96, RZ, 0x7610, R96 ;  /* 0x00007610ff607816 */ /* 0x000fc40000000060 */
[-C--:B------:R-:W-:Y:S02]  /*1f90*/  LEA.HI.X.SX32 R67, R56, R44.reuse, 0x1, P5 ;  /* 0x0000002c38437211 */ /* 0x080fe400028f0eff */
[----:B------:R-:W-:Y:S02]  /*1fa0*/  ISETP.GE.AND P5, PT, R65, UR8, PT ;  /* 0x0000000841007c0c */ /* 0x000fe4000bfa6270 */
[----:B------:R-:W-:Y:S01]  /*1fb0*/  PRMT R94, RZ, 0x7610, R94 ;  /* 0x00007610ff5e7816 */ /* 0x000fe2000000005e */
[----:B------:R-:W5:Y:S01]  /*1fc0*/  @!P1 LDG.E.U8 R96, desc[UR16][R66.64] ;  /* 0x0000001042609981 */ /* 0x000f62000c1e1100 */
[----:B------:R-:W-:Y:S02]  /*1fd0*/  ISETP.GE.AND P4, PT, R74, UR8, PT ;  /* 0x000000084a007c0c */ /* 0x000fe4000bf86270 */
[----:B------:R-:W-:Y:S02]  /*1fe0*/  LEA.HI.X.SX32 R65, R55, R44, 0x1, P2 ;  /* 0x0000002c37417211 */ /* 0x000fe400010f0eff */
[----:B-1----:R-:W-:-:S02]  /*1ff0*/  IADD3 R72, P1, R54, R37, RZ ;  /* 0x0000002536487210 */ /* 0x002fc40007f3e0ff */
[C---:B0-----:R-:W-:Y:S01]  /*2000*/  LOP3.LUT R69, R86.reuse, 0x34, RZ, 0xfc, !PT ;  /* 0x0000003456457812 */ /* 0x041fe200078efcff */
[----:B------:R0:W5:Y:S01]  /*2010*/  @!P3 LDG.E.U8 R94, desc[UR16][R64.64] ;  /* 0x00000010405eb981 */ /* 0x000162000c1e1100 */
[----:B------:R-:W-:Y:S02]  /*2020*/  IADD3 R68, P3, R53, R37, RZ ;  /* 0x0000002535447210 */ /* 0x000fe40007f7e0ff */
[----:B------:R-:W-:Y:S02]  /*2030*/  LOP3.LUT R74, R86, 0x32, RZ, 0xfc, !PT ;  /* 0x00000032564a7812 */ /* 0x000fe400078efcff */
[----:B------:R-:W-:Y:S02]  /*2040*/  PRMT R92, RZ, 0x7610, R92 ;  /* 0x00007610ff5c7816 */ /* 0x000fe4000000005c */
[----:B------:R-:W-:Y:S02]  /*2050*/  LEA.HI.X.SX32 R73, R54, R44, 0x1, P1 ;  /* 0x0000002c36497211 */ /* 0x000fe400008f0eff */
[----:B------:R-:W-:-:S02]  /*2060*/  ISETP.GE.AND P1, PT, R69, UR8, PT ;  /* 0x0000000845007c0c */ /* 0x000fc4000bf26270 */
[----:B------:R-:W-:Y:S01]  /*2070*/  PRMT R103, RZ, 0x7610, R103 ;  /* 0x00007610ff677816 */ /* 0x000fe20000000067 */
[----:B------:R-:W5:Y:S01]  /*2080*/  @!P4 LDG.E.U8 R92, desc[UR16][R72.64] ;  /* 0x00000010485cc981 */ /* 0x000f62000c1e1100 */
[----:B------:R-:W-:Y:S02]  /*2090*/  LEA.HI.X.SX32 R69, R53, R44, 0x1, P3 ;  /* 0x0000002c35457211 */ /* 0x000fe400018f0eff */
[----:B------:R-:W-:Y:S02]  /*20a0*/  ISETP.GE.AND P2, PT, R74, UR8, PT ;  /* 0x000000084a007c0c */ /* 0x000fe4000bf46270 */
[-C--:B0-----:R-:W-:Y:S01]  /*20b0*/  IADD3 R64, P4, R52, R37.reuse, RZ ;  /* 0x0000002534407210 */ /* 0x081fe20007f9e0ff */
[----:B------:R0:W5:Y:S01]  /*20c0*/  @!P5 LDG.E.U8 R103, desc[UR16][R68.64] ;  /* 0x000000104467d981 */ /* 0x000162000c1e1100 */
[----:B------:R-:W-:Y:S02]  /*20d0*/  LOP3.LUT R67, R86, 0x3a, RZ, 0xfc, !PT ;  /* 0x0000003a56437812 */ /* 0x000fe400078efcff */
[----:B------:R-:W-:-:S02]  /*20e0*/  IADD3 R66, P5, R51, R37, RZ ;  /* 0x0000002533427210 */ /* 0x000fc40007fbe0ff */
[----:B------:R-:W-:Y:S02]  /*20f0*/  LOP3.LUT R74, R86, 0x36, RZ, 0xfc, !PT ;  /* 0x00000036564a7812 */ /* 0x000fe400078efcff */
[-C--:B------:R-:W-:Y:S02]  /*2100*/  LEA.HI.X.SX32 R65, R52, R44.reuse, 0x1, P4 ;  /* 0x0000002c34417211 */ /* 0x080fe400020f0eff */
[----:B------:R-:W-:Y:S02]  /*2110*/  PRMT R101, RZ, 0x7610, R101 ;  /* 0x00007610ff657816 */ /* 0x000fe40000000065 */
[----:B------:R-:W-:Y:S02]  /*2120*/  ISETP.GE.AND P4, PT, R67, UR8, PT ;  /* 0x0000000843007c0c */ /* 0x000fe4000bf86270 */
[----:B------:R-:W-:Y:S02]  /*2130*/  PRMT R99, RZ, 0x7610, R99 ;  /* 0x00007610ff637816 */ /* 0x000fe40000000063 */
[----:B------:R-:W-:Y:S01]  /*2140*/  LEA.HI.X.SX32 R67, R51, R44, 0x1, P5 ;  /* 0x0000002c33437211 */ /* 0x000fe200028f0eff */
[----:B------:R-:W5:Y:S01]  /*2150*/  @!P2 LDG.E.U8 R101, desc[UR16][R64.64] ;  /* 0x000000104065a981 */ /* 0x000f62000c1e1100 */
[----:B------:R-:W-:-:S02]  /*2160*/  ISETP.GE.AND P3, PT, R74, UR8, PT ;  /* 0x000000084a007c0c */ /* 0x000fc4000bf66270 */
[C---:B------:R-:W-:Y:S01]  /*2170*/  LOP3.LUT R74, R86.reuse, 0x38, RZ, 0xfc, !PT ;  /* 0x00000038564a7812 */ /* 0x040fe200078efcff */
[----:B------:R1:W5:Y:S01]  /*2180*/  @!P1 LDG.E.U8 R99, desc[UR16][R66.64] ;  /* 0x0000001042639981 */ /* 0x000362000c1e1100 */
[----:B0-----:R-:W-:Y:S02]  /*2190*/  LOP3.LUT R68, R86, 0x3c, RZ, 0xfc, !PT ;  /* 0x0000003c56447812 */ /* 0x001fe400078efcff */
[-C--:B------:R-:W-:Y:S02]  /*21a0*/  IADD3 R72, P2, R49, R37.reuse, RZ ;  /* 0x0000002531487210 */ /* 0x080fe40007f5e0ff */
[----:B------:R-:W-:Y:S02]  /*21b0*/  ISETP.GE.AND P5, PT, R74, UR8, PT ;  /* 0x000000084a007c0c */ /* 0x000fe4000bfa6270 */
[----:B------:R-:W-:Y:S02]  /*21c0*/  ISETP.GE.AND P1, PT, R68, UR8, PT ;  /* 0x0000000844007c0c */ /* 0x000fe4000bf26270 */
[----:B------:R-:W-:-:S02]  /*21d0*/  IADD3 R74, P6, R50, R37, RZ ;  /* 0x00000025324a7210 */ /* 0x000fc40007fde0ff */
[-C--:B------:R-:W-:Y:S02]  /*21e0*/  LEA.HI.X.SX32 R73, R49, R44.reuse, 0x1, P2 ;  /* 0x0000002c31497211 */ /* 0x080fe400010f0eff */
[----:B------:R-:W-:Y:S02]  /*21f0*/  PRMT R97, RZ, 0x7610, R97 ;  /* 0x00007610ff617816 */ /* 0x000fe40000000061 */
[C---:B-1----:R-:W-:Y:S02]  /*2200*/  IADD3 R66, P2, R47.reuse, R37, RZ ;  /* 0x000000252f427210 */ /* 0x042fe40007f5e0ff */
[-C--:B------:R-:W-:Y:S02]  /*2210*/  LEA.HI.X.SX32 R75, R50, R44.reuse, 0x1, P6 ;  /* 0x0000002c324b7211 */ /* 0x080fe400030f0eff */
[----:B------:R-:W-:Y:S02]  /*2220*/  PRMT R91, RZ, 0x7610, R91 ;  /* 0x00007610ff5b7816 */ /* 0x000fe4000000005b */
[----:B------:R-:W-:Y:S01]  /*2230*/  PRMT R93, RZ, 0x7610, R93 ;  /* 0x00007610ff5d7816 */ /* 0x000fe2000000005d */
[----:B------:R-:W5:Y:S01]  /*2240*/  @!P3 LDG.E.U8 R97, desc[UR16][R74.64] ;  /* 0x000000104a61b981 */ /* 0x000f62000c1e1100 */
[----:B------:R-:W-:-:S02]  /*2250*/  LEA.HI.X.SX32 R67, R47, R44, 0x1, P2 ;  /* 0x0000002c2f437211 */ /* 0x000fc400010f0eff */
[C---:B------:R-:W-:Y:S01]  /*2260*/  IADD3 R64, P3, R48.reuse, R37, RZ ;  /* 0x0000002530407210 */ /* 0x040fe20007f7e0ff */
[----:B------:R0:W5:Y:S01]  /*2270*/  @!P5 LDG.E.U8 R91, desc[UR16][R72.64] ;  /* 0x00000010485bd981 */ /* 0x000162000c1e1100 */
[----:B------:R-:W-:Y:S02]  /*2280*/  PRMT R95, RZ, 0x7610, R95 ;  /* 0x00007610ff5f7816 */ /* 0x000fe4000000005f */
[----:B------:R-:W-:Y:S01]  /*2290*/  SHF.R.S32.HI R87, RZ, 0x1f, R46 ;  /* 0x0000001fff577819 */ /* 0x000fe2000001142e */
[----:B------:R-:W5:Y:S01]  /*22a0*/  @!P1 LDG.E.U8 R93, desc[UR16][R66.64] ;  /* 0x00000010425d9981 */ /* 0x000f62000c1e1100 */
[----:B------:R-:W-:Y:S02]  /*22b0*/  LEA.HI.X.SX32 R65, R48, R44, 0x1, P3 ;  /* 0x0000002c30417211 */ /* 0x000fe400018f0eff */
[----:B0-----:R-:W-:-:S03]  /*22c0*/  IADD3 R72, P1, R46, R33, RZ ;  /* 0x000000212e487210 */ /* 0x001fc60007f3e0ff */
[----:B------:R0:W5:Y:S02]  /*22d0*/  @!P4 LDG.E.U8 R95, desc[UR16][R64.64] ;  /* 0x00000010405fc981 */ /* 0x000164000c1e1100 */
[----:B------:R-:W-:Y:S01]  /*22e0*/  IMAD.X R73, R87, 0x1, R42, P1 ;  /* 0x0000000157497824 */ /* 0x000fe200008e062a */
[----:B------:R-:W-:-:S05]  /*22f0*/  IADD3 R74, P1, R46, R32, RZ ;  /* 0x000000202e4a7210 */ /* 0x000fca0007f3e0ff */
[----:B------:R-:W-:Y:S01]  /*2300*/  IMAD.X R75, R87, 0x1, R41, P1 ;  /* 0x00000001574b7824 */ /* 0x000fe200008e0629 */
[----:B------:R-:W-:-:S05]  /*2310*/  IADD3 R124, P1, R46, R23, RZ ;  /* 0x000000172e7c7210 */ /* 0x000fca0007f3e0ff */
[----:B------:R-:W-:Y:S01]  /*2320*/  IMAD.X R125, R87, 0x1, R40, P1 ;  /* 0x00000001577d7824 */ /* 0x000fe200008e0628 */
[C---:B------:R-:W-:Y:S02]  /*2330*/  IADD3 R120, P1, R46.reuse, R22, RZ ;  /* 0x000000162e787210 */ /* 0x040fe40007f3e0ff */
[----:B------:R-:W-:-:S03]  /*2340*/  IADD3 R68, P3, R46, R35, RZ ;  /* 0x000000232e447210 */ /* 0x000fc60007f7e0ff */
[C---:B------:R-:W-:Y:S01]  /*2350*/  IMAD.X R121, R87.reuse, 0x1, R39, P1 ;  /* 0x0000000157797824 */ /* 0x040fe200008e0627 */
[C---:B0-----:R-:W-:Y:S02]  /*2360*/  IADD3 R64, P1, R46.reuse, R21, RZ ;  /* 0x000000152e407210 */ /* 0x041fe40007f3e0ff */
[----:B------:R-:W-:Y:S01]  /*2370*/  PRMT R123, RZ, 0x7610, R123 ;  /* 0x00007610ff7b7816 */ /* 0x000fe2000000007b */
[----:B------:R-:W-:Y:S01]  /*2380*/  BAR.SYNC.DEFER_BLOCKING 0x0 ;  /* 0x0000000000007b1d */ /* 0x000fe20000010000 */
[----:B------:R-:W-:Y:S01]  /*2390*/  PRMT R122, RZ, 0x7610, R122 ;  /* 0x00007610ff7a7816 */ /* 0x000fe2000000007a */
[C---:B------:R-:W-:Y:S01]  /*23a0*/  IMAD.X R65, R87.reuse, 0x1, R38, P1 ;  /* 0x0000000157417824 */ /* 0x040fe200008e0626 */
[----:B------:R-:W-:Y:S01]  /*23b0*/  IADD3 R66, P1, R46, R20, RZ ;  /* 0x000000142e427210 */ /* 0x000fe20007f3e0ff */
[----:B------:R-:W-:-:S04]  /*23c0*/  IMAD.X R69, R87, 0x1, R43, P3 ;  /* 0x0000000157457824 */ /* 0x000fc800018e062b */
[----:B------:R-:W-:Y:S01]  /*23d0*/  IMAD.X R67, R87, 0x1, R36, P1 ;  /* 0x0000000157437824 */ /* 0x000fe200008e0624 */
[----:B------:R0:W5:Y:S04]  /*23e0*/  @!P0 LDG.E.U8 R123, desc[UR16][R72.64] ;  /* 0x00000010487b8981 */ /* 0x000168000c1e1100 */
[----:B------:R1:W5:Y:S01]  /*23f0*/  @!P0 LDG.E.U8 R122, desc[UR16][R68.64] ;  /* 0x00000010447a8981 */ /* 0x000362000c1e1100 */
[----:B0-----:R-:W-:Y:S02]  /*2400*/  PRMT R72, RZ, 0x7610, R72 ;  /* 0x00007610ff487816 */ /* 0x001fe40000000048 */
[----:B------:R-:W-:Y:S02]  /*2410*/  PRMT R73, RZ, 0x7610, R73 ;  /* 0x00007610ff497816 */ /* 0x000fe40000000049 */
[----:B-1----:R-:W-:-:S02]  /*2420*/  IADD3 R68, P1, R46, R5, RZ ;  /* 0x000000052e447210 */ /* 0x002fc40007f3e0ff */
[----:B------:R0:W5:Y:S03]  /*2430*/  @!P0 LDG.E.U8 R72, desc[UR16][R74.64] ;  /* 0x000000104a488981 */ /* 0x000166000c1e1100 */
[----:B------:R-:W-:Y:S01]  /*2440*/  IMAD.X R69, R87, 0x1, R34, P1 ;  /* 0x0000000157457824 */ /* 0x000fe200008e0622 */
[----:B------:R1:W5:Y:S01]  /*2450*/  @!P0 LDG.E.U8 R73, desc[UR16][R124.64] ;  /* 0x000000107c498981 */ /* 0x000362000c1e1100 */
[----:B------:R-:W-:Y:S02]  /*2460*/  PRMT R87, RZ, 0x7610, R87 ;  /* 0x00007610ff577816 */ /* 0x000fe40000000057 */
[----:B0-----:R-:W-:-:S04]  /*2470*/  PRMT R74, RZ, 0x7610, R74 ;  /* 0x00007610ff4a7816 */ /* 0x001fc8000000004a */
[----:B------:R-:W5:Y:S01]  /*2480*/  @!P0 LDG.E.U8 R87, desc[UR16][R68.64] ;  /* 0x0000001044578981 */ /* 0x000f62000c1e1100 */
[----:B------:R-:W-:Y:S02]  /*2490*/  PRMT R75, RZ, 0x7610, R75 ;  /* 0x00007610ff4b7816 */ /* 0x000fe4000000004b */
[----:B-1----:R-:W-:Y:S01]  /*24a0*/  PRMT R124, RZ, 0x7610, R124 ;  /* 0x00007610ff7c7816 */ /* 0x002fe2000000007c */
[----:B------:R0:W5:Y:S04]  /*24b0*/  @!P0 LDG.E.U8 R74, desc[UR16][R120.64] ;  /* 0x00000010784a8981 */ /* 0x000168000c1e1100 */
[----:B------:R1:W5:Y:S04]  /*24c0*/  @!P0 LDG.E.U8 R75, desc[UR16][R64.64] ;  /* 0x00000010404b8981 */ /* 0x000368000c1e1100 */
[----:B------:R5:W5:Y:S01]  /*24d0*/  @!P0 LDG.E.U8 R124, desc[UR16][R66.64] ;  /* 0x00000010427c8981 */ /* 0x000b62000c1e1100 */
[----:B0-----:R-:W-:-:S02]  /*24e0*/  IMAD.SHL.U32 R120, R0, 0x40, RZ ;  /* 0x0000004000787824 */ /* 0x001fc400078e00ff */
[----:B-1----:R-:W-:-:S03]  /*24f0*/  IMAD.SHL.U32 R65, R0, 0x8, RZ ;  /* 0x0000000800417824 */ /* 0x002fc600078e00ff */
[----:B------:R-:W-:-:S04]  /*2500*/  LOP3.LUT R120, R120, 0xfc0, RZ, 0xc0, !PT ;  /* 0x00000fc078787812 */ /* 0x000fc800078ec0ff */
[----:B------:R-:W-:-:S04]  /*2510*/  LOP3.LUT R65, R120, 0x30, R65, 0xf8, !PT ;  /* 0x0000003078417812 */ /* 0x000fc800078ef841 */
[----:B------:R-:W-:-:S05]  /*2520*/  LOP3.LUT R65, R65, R86, RZ, 0xfc, !PT ;  /* 0x0000005641417212 */ /* 0x000fca00078efcff */
[----:B--2---:R-:W-:Y:S04]  /*2530*/  STS.U8 [R65+UR10], R108 ;  /* 0x0000006c41007988 */ /* 0x004fe8000800000a */
[----:B---3--:R-:W-:Y:S04]  /*2540*/  STS.U8 [R65+UR10+0x2], R88 ;  /* 0x0000025841007988 */ /* 0x008fe8000800000a */
[----:B----4-:R-:W-:Y:S04]  /*2550*/  STS.U8 [R65+UR10+0x4], R118 ;  /* 0x0000047641007988 */ /* 0x010fe8000800000a */
[----:B-----5:R-:W-:Y:S04]  /*2560*/  STS.U8 [R65+UR10+0x6], R116 ;  /* 0x0000067441007988 */ /* 0x020fe8000800000a */
[----:B------:R-:W-:Y:S04]  /*2570*/  STS.U8 [R65+UR10+0x8], R114 ;  /* 0x0000087241007988 */ /* 0x000fe8000800000a */
[----:B------:R-:W-:Y:S04]  /*2580*/  STS.U8 [R65+UR10+0xa], R112 ;  /* 0x00000a7041007988 */ /* 0x000fe8000800000a */
[----:B------:R-:W-:Y:S04]  /*2590*/  STS.U8 [R65+UR10+0xc], R110 ;  /* 0x00000c6e41007988 */ /* 0x000fe8000800000a */
[----:B------:R0:W-:Y:S04]  /*25a0*/  STS.U8 [R65+UR10+0xe], R106 ;  /* 0x00000e6a41007988 */ /* 0x0001e8000800000a */
[----:B------:R1:W-:Y:S01]  /*25b0*/  STS.U8 [R4+UR10], R119 ;  /* 0x0000007704007988 */ /* 0x0003e2000800000a */
[----:B0-----:R-:W-:-:S03]  /*25c0*/  LOP3.LUT R65, R0, 0x7f, RZ, 0xc0, !PT ;  /* 0x0000007f00417812 */ /* 0x001fc600078ec0ff */
[----:B------:R1:W-:Y:S01]  /*25d0*/  STS.U8 [R4+UR10+0x2], R117 ;  /* 0x0000027504007988 */ /* 0x0003e2000800000a */
[----:B------:R-:W-:-:S03]  /*25e0*/  LOP3.LUT R64, R65, 0x10, RZ, 0x3c, !PT ;  /* 0x0000001041407812 */ /* 0x000fc600078e3cff */
[----:B------:R1:W-:Y:S01]  /*25f0*/  STS.U8 [R4+UR10+0x4], R115 ;  /* 0x0000047304007988 */ /* 0x0003e2000800000a */
[C---:B------:R-:W-:Y:S02]  /*2600*/  LOP3.LUT R67, R65.reuse, 0x20, RZ, 0x3c, !PT ;  /* 0x0000002041437812 */ /* 0x040fe400078e3cff */
[----:B------:R-:W-:Y:S01]  /*2610*/  LOP3.LUT R66, R65, 0x30, RZ, 0x3c, !PT ;  /* 0x0000003041427812 */ /* 0x000fe200078e3cff */
[----:B------:R1:W-:Y:S04]  /*2620*/  STS.U8 [R4+UR10+0x6], R113 ;  /* 0x0000067104007988 */ /* 0x0003e8000800000a */
[----:B------:R1:W-:Y:S04]  /*2630*/  STS.U8 [R4+UR10+0x8], R111 ;  /* 0x0000086f04007988 */ /* 0x0003e8000800000a */
[----:B------:R1:W-:Y:S04]  /*2640*/  STS.U8 [R4+UR10+0xa], R109 ;  /* 0x00000a6d04007988 */ /* 0x0003e8000800000a */
[----:B------:R1:W-:Y:S04]  /*2650*/  STS.U8 [R4+UR10+0xc], R107 ;  /* 0x00000c6b04007988 */ /* 0x0003e8000800000a */
[----:B------:R1:W-:Y:S04]  /*2660*/  STS.U8 [R4+UR10+0xe], R105 ;  /* 0x00000e6904007988 */ /* 0x0003e8000800000a */
[----:B------:R1:W-:Y:S04]  /*2670*/  STS.U8 [R3+UR10], R104 ;  /* 0x0000006803007988 */ /* 0x0003e8000800000a */
[----:B------:R1:W-:Y:S04]  /*2680*/  STS.U8 [R3+UR10+0xe], R90 ;  /* 0x00000e5a03007988 */ /* 0x0003e8000800000a */
[----:B------:R1:W-:Y:S04]  /*2690*/  STS.U8 [R3+UR10+0x2], R102 ;  /* 0x0000026603007988 */ /* 0x0003e8000800000a */
[----:B------:R1:W-:Y:S04]  /*26a0*/  STS.U8 [R3+UR10+0x4], R100 ;  /* 0x0000046403007988 */ /* 0x0003e8000800000a */
        /* <DEDUP_REMOVED lines=19> */
[----:B------:R1:W-:Y:S01]  /*27e0*/  STS.U8 [R66+UR10+0x1380], R87 ;  /* 0x0013805742007988 */ /* 0x0003e2000800000a */
[----:B------:R0:W-:Y:S06]  /*27f0*/  MEMBAR.ALL.CTA ;  /* 0x0000000000007992 */ /* 0x0001ec0000008000 */
[----:B0-----:R-:W0:Y:S02]  /*2800*/  FENCE.VIEW.ASYNC.S ;  /* 0x00000000000073c6 */ /* 0x001e240000000000 */
[----:B0-----:R-:W-:Y:S06]  /*2810*/  BAR.SYNC.DEFER_BLOCKING 0x0 ;  /* 0x0000000000007b1d */ /* 0x001fec0000010000 */
[----:B------:R-:W-:Y:S01]  /*2820*/  UMOV UR20, UR4 ;  /* 0x0000000400147c82 */ /* 0x000fe20008000000 */
[----:B------:R-:W-:Y:S01]  /*2830*/  UMOV UR21, 0x80000020 ;  /* 0x8000002000157882 */ /* 0x000fe20000000000 */
[----:B------:R-:W-:Y:S01]  /*2840*/  UMOV UR22, UR6 ;  /* 0x0000000600167c82 */ /* 0x000fe20008000000 */
[----:B------:R-:W-:Y:S01]  /*2850*/  UMOV UR23, 0x80000020 ;  /* 0x8000002000177882 */ /* 0x000fe20000000000 */
[----:B------:R-:W-:-:S06]  /*2860*/  WARPGROUP.ARRIVE ;  /* 0x00000000000079c5 */ /* 0x000fcc0000000000 */
[----:B------:R-:W-:Y:S01]  /*2870*/  QGMMA.64x16x32.F32.E4M3.E4M3 R24, gdesc[UR20], R24 ;  /* 0x00200000141879f3 */ /* 0x000fe20008700818 */
[----:B------:R-:W-:Y:S01]  /*2880*/  USHF.R.S32.HI UR9, URZ, 0x1f, UR11 ;  /* 0x0000001f3f097899 */ /* 0x000fe2000801140b */
[----:B------:R-:W-:Y:S01]  /*2890*/  VIADD R45, R45, 0xffffffff ;  /* 0xffffffff2d2d7836 */ /* 0x000fe20000000000 */
[----:B------:R-:W-:-:S04]  /*28a0*/  IADD3 R21, P0, R21, UR11, RZ ;  /* 0x0000000b15157c10 */ /* 0x000fc8000ff1e0ff */
[----:B------:R-:W-:Y:S02]  /*28b0*/  IADD3.X R38, R38, UR9, RZ, P0, !PT ;  /* 0x0000000926267c10 */ /* 0x000fe400087fe4ff */
[----:B------:R-:W-:Y:S01]  /*28c0*/  ISETP.NE.U32.AND P0, PT, R45, RZ, PT ;  /* 0x000000ff2d00720c */ /* 0x000fe20003f05070 */
[----:B------:R-:W-:Y:S01]  /*28d0*/  QGMMA.64x16x32.F32.E4M3.E4M3 R24, gdesc[UR12], R24, gsb0 ;  /* 0x002000000c1879f3 */ /* 0x000fe20008000818 */
[----:B------:R-:W-:Y:S02]  /*28e0*/  IADD3 R5, P5, R5, UR11, RZ ;  /* 0x0000000b05057c10 */ /* 0x000fe4000ffbe0ff */
[----:B------:R-:W-:Y:S02]  /*28f0*/  IADD3 R20, P6, R20, UR11, RZ ;  /* 0x0000000b14147c10 */ /* 0x000fe4000ffde0ff */
[----:B------:R-:W-:Y:S02]  /*2900*/  IADD3.X R34, R34, UR9, RZ, P5, !PT ;  /* 0x0000000922227c10 */ /* 0x000fe4000affe4ff */
[----:B------:R-:W-:-:S02]  /*2910*/  IADD3 R22, P1, R22, UR11, RZ ;  /* 0x0000000b16167c10 */ /* 0x000fc4000ff3e0ff */
[----:B------:R-:W-:Y:S02]  /*2920*/  IADD3 R23, P2, R23, UR11, RZ ;  /* 0x0000000b17177c10 */ /* 0x000fe4000ff5e0ff */
[----:B------:R-:W-:Y:S02]  /*2930*/  IADD3 R32, P3, R32, UR11, RZ ;  /* 0x0000000b20207c10 */ /* 0x000fe4000ff7e0ff */
[----:B------:R-:W-:Y:S02]  /*2940*/  IADD3 R33, P4, R33, UR11, RZ ;  /* 0x0000000b21217c10 */ /* 0x000fe4000ff9e0ff */
[----:B------:R-:W-:Y:S02]  /*2950*/  IADD3 R35, P5, R35, UR11, RZ ;  /* 0x0000000b23237c10 */ /* 0x000fe4000ffbe0ff */
[----:B------:R-:W-:Y:S01]  /*2960*/  IADD3.X R36, R36, UR9, RZ, P6, !PT ;  /* 0x0000000924247c10 */ /* 0x000fe2000b7fe4ff */
[----:B------:R-:W-:Y:S01]  /*2970*/  UIADD3 UR8, UR8, -0x40, URZ ;  /* 0xffffffc008087890 */ /* 0x000fe2000fffe03f */
[----:B------:R-:W-:-:S02]  /*2980*/  IADD3 R37, P6, R6, R37, RZ ;  /* 0x0000002506257210 */ /* 0x000fc40007fde0ff */
[----:B------:R-:W-:Y:S02]  /*2990*/  IADD3.X R39, R39, UR9, RZ, P1, !PT ;  /* 0x0000000927277c10 */ /* 0x000fe40008ffe4ff */
[----:B------:R-:W-:Y:S02]  /*29a0*/  IADD3.X R40, R40, UR9, RZ, P2, !PT ;  /* 0x0000000928287c10 */ /* 0x000fe400097fe4ff */
[----:B------:R-:W-:Y:S02]  /*29b0*/  IADD3.X R41, R41, UR9, RZ, P3, !PT ;  /* 0x0000000929297c10 */ /* 0x000fe40009ffe4ff */
[----:B------:R-:W-:Y:S02]  /*29c0*/  IADD3.X R42, R42, UR9, RZ, P4, !PT ;  /* 0x000000092a2a7c10 */ /* 0x000fe4000a7fe4ff */
[----:B------:R-:W-:Y:S02]  /*29d0*/  IADD3.X R43, R43, UR9, RZ, P5, !PT ;  /* 0x000000092b2b7c10 */ /* 0x000fe4000affe4ff */
[----:B------:R-:W-:Y:S01]  /*29e0*/  LEA.HI.X.SX32 R44, R6, R44, 0x1, P6 ;  /* 0x0000002c062c7211 */ /* 0x000fe200030f0eff */
[----:B------:R-:W-:-:S02]  /*29f0*/  WARPGROUP.DEPBAR.LE gsb0, 0x0 ;  /* 0x00008000000079c5 */ /* 0x000fc40000010000 */
[----:B-1----:R-:W-:Y:S05]  /*2a00*/  @P0 BRA `(.L_x_1) ;  /* 0xffffffec00200947 */ /* 0x002fea000383ffff */
.L_x_0:
[C---:B------:R-:W-:Y:S01]  /*2a10*/  IMAD.SHL.U32 R3, R0.reuse, 0x80, RZ ;  /* 0x0000008000037824 */ /* 0x040fe200078e00ff */
[----:B------:R-:W-:Y:S01]  /*2a20*/  SHF.R.S32.HI R2, RZ, 0x5, R0 ;  /* 0x00000005ff027819 */ /* 0x000fe20000011400 */
[----:B------:R-:W-:Y:S01]  /*2a30*/  IMAD.SHL.U32 R4, R0, 0x4, RZ ;  /* 0x0000000400047824 */ /* 0x000fe200078e00ff */
[----:B------:R-:W-:Y:S01]  /*2a40*/  LOP3.LUT R11, R11, 0x60, RZ, 0xc0, !PT ;  /* 0x000000600b0b7812 */ /* 0x000fe200078ec0ff */
[----:B------:R-:W-:Y:S01]  /*2a50*/  BAR.SYNC.DEFER_BLOCKING 0x0 ;  /* 0x0000000000007b1d */ /* 0x000fe20000010000 */
[----:B------:R-:W-:Y:S02]  /*2a60*/  LOP3.LUT R3, R3, 0xc00, RZ, 0xc0, !PT ;  /* 0x00000c0003037812 */ /* 0x000fe400078ec0ff */
[----:B------:R-:W-:Y:S02]  /*2a70*/  F2FP.SATFINITE.E4M3.F32.PACK_AB_MERGE_C R24, R25, R24, RZ ;  /* 0x000000181918723e */ /* 0x000fe400048070ff */
[----:B------:R-:W-:Y:S01]  /*2a80*/  F2FP.SATFINITE.E4M3.F32.PACK_AB_MERGE_C R28, R29, R28, RZ ;  /* 0x0000001c1d1c723e */ /* 0x000fe200048070ff */
[----:B------:R-:W-:Y:S01]  /*2a90*/  ULDC.64 UR6, c[0x0][0x228] ;  /* 0x00008a0000067ab9 */ /* 0x000fe20000000a00 */
[----:B------:R-:W-:Y:S01]  /*2aa0*/  F2FP.SATFINITE.E4M3.F32.PACK_AB_MERGE_C R26, R27, R26, RZ ;  /* 0x0000001a1b1a723e */ /* 0x000fe200048070ff */
[----:B------:R-:W-:Y:S01]  /*2ab0*/  ULDC UR4, c[0x0][0x244] ;  /* 0x0000910000047ab9 */ /* 0x000fe20000000800 */
[----:B------:R-:W-:-:S02]  /*2ac0*/  F2FP.SATFINITE.E4M3.F32.PACK_AB_MERGE_C R30, R31, R30, RZ ;  /* 0x0000001e1f1e723e */ /* 0x000fc400048070ff */
[----:B------:R-:W-:Y:S02]  /*2ad0*/  LOP3.LUT R9, R3, 0xfc, R4, 0xf8, !PT ;  /* 0x000000fc03097812 */ /* 0x000fe400078ef804 */
[----:B------:R-:W-:Y:S02]  /*2ae0*/  SGXT R2, R2, 0x1 ;  /* 0x000000010202781a */ /* 0x000fe40000000200 */
[----:B------:R-:W-:Y:S02]  /*2af0*/  LOP3.LUT R11, R11, 0x1c, R0, 0xf8, !PT ;  /* 0x0000001c0b0b7812 */ /* 0x000fe400078ef800 */
[----:B------:R-:W-:Y:S02]  /*2b00*/  LOP3.LUT R24, R24, 0xffff, RZ, 0xc0, !PT ;  /* 0x0000ffff18187812 */ /* 0x000fe400078ec0ff */
[----:B------:R-:W-:Y:S02]  /*2b10*/  LOP3.LUT R3, R28, 0xffff, RZ, 0xc0, !PT ;  /* 0x0000ffff1c037812 */ /* 0x000fe400078ec0ff */
[----:B------:R-:W-:-:S02]  /*2b20*/  LOP3.LUT R26, R26, 0xffff, RZ, 0xc0, !PT ;  /* 0x0000ffff1a1a7812 */ /* 0x000fc400078ec0ff */
[----:B------:R-:W-:Y:S02]  /*2b30*/  LOP3.LUT R21, R30, 0xffff, RZ, 0xc0, !PT ;  /* 0x0000ffff1e157812 */ /* 0x000fe400078ec0ff */
[----:B------:R-:W-:Y:S01]  /*2b40*/  LOP3.LUT R11, R11, 0x840, R2, 0x78, !PT ;  /* 0x000008400b0b7812 */ /* 0x000fe200078e7802 */
[----:B------:R-:W0:Y:S01]  /*2b50*/  LDC R30, c[0x0][0x248] ;  /* 0x00009200ff1e7b82 */ /* 0x000e220000000800 */
[--C-:B------:R-:W-:Y:S02]  /*2b60*/  PRMT R6, R24, 0x3340, R3.reuse ;  /* 0x0000334018067816 */ /* 0x100fe40000000003 */
[----:B------:R-:W-:Y:S02]  /*2b70*/  SHF.R.U32.HI R4, RZ, 0x8, R3 ;  /* 0x00000008ff047819 */ /* 0x000fe40000011603 */
[----:B------:R-:W-:Y:S02]  /*2b80*/  SHF.R.U32.HI R2, RZ, 0x8, R24 ;  /* 0x00000008ff027819 */ /* 0x000fe40000011618 */
[----:B------:R-:W-:-:S02]  /*2b90*/  SHF.R.U32.HI R3, RZ, 0x8, R26 ;  /* 0x00000008ff037819 */ /* 0x000fc4000001161a */
[----:B------:R-:W-:Y:S02]  /*2ba0*/  SHF.R.U32.HI R5, RZ, 0x8, R21 ;  /* 0x00000008ff057819 */ /* 0x000fe40000011615 */
[----:B------:R-:W-:Y:S02]  /*2bb0*/  LOP3.LUT R0, R0, 0x40, RZ, 0xc0, !PT ;  /* 0x0000004000007812 */ /* 0x000fe400078ec0ff */
[----:B------:R-:W-:Y:S02]  /*2bc0*/  LOP3.LUT R7, R2, 0xffff, RZ, 0xc0, !PT ;  /* 0x0000ffff02077812 */ /* 0x000fe400078ec0ff */
[----:B------:R-:W-:Y:S01]  /*2bd0*/  LOP3.LUT R4, R4, 0xffff, RZ, 0xc0, !PT ;  /* 0x0000ffff04047812 */ /* 0x000fe200078ec0ff */
[----:B------:R-:W-:Y:S01]  /*2be0*/  IMAD R11, R0, 0x2, R11 ;  /* 0x00000002000b7824 */ /* 0x000fe200078e020b */
[----:B------:R-:W-:Y:S02]  /*2bf0*/  LOP3.LUT R8, R3, 0xffff, RZ, 0xc0, !PT ;  /* 0x0000ffff03087812 */ /* 0x000fe400078ec0ff */
[----:B------:R-:W-:-:S02]  /*2c00*/  LOP3.LUT R5, R5, 0xffff, RZ, 0xc0, !PT ;  /* 0x0000ffff05057812 */ /* 0x000fc400078ec0ff */
[----:B------:R-:W-:Y:S02]  /*2c10*/  PRMT R2, R26, 0x3340, R21 ;  /* 0x000033401a027816 */ /* 0x000fe40000000015 */
[----:B------:R-:W-:Y:S02]  /*2c20*/  PRMT R7, R7, 0x3340, R4 ;  /* 0x0000334007077816 */ /* 0x000fe40000000004 */
[----:B------:R-:W-:Y:S02]  /*2c30*/  PRMT R5, R8, 0x3340, R5 ;  /* 0x0000334008057816 */ /* 0x000fe40000000005 */
[----:B------:R-:W-:Y:S02]  /*2c40*/  PRMT R6, R6, 0x5410, R7 ;  /* 0x0000541006067816 */ /* 0x000fe40000000007 */
[----:B------:R-:W-:Y:S02]  /*2c50*/  PRMT R3, R2, 0x5410, R5 ;  /* 0x0000541002037816 */ /* 0x000fe40000000005 */
[----:B------:R-:W-:Y:S01]  /*2c60*/  LOP3.LUT R2, R11, 0x20, RZ, 0x3c, !PT ;  /* 0x000000200b027812 */ /* 0x000fe200078e3cff */
[----:B------:R-:W-:Y:S01]  /*2c70*/  STS [R11+UR10], R6 ;  /* 0x000000060b007988 */ /* 0x000fe2000800080a */
[----:B------:R-:W-:Y:S01]  /*2c80*/  LEA.HI R9, R0, R9, RZ, 0x1b ;  /* 0x0000000900097211 */ /* 0x000fe200078fd8ff */
[----:B0-----:R-:W-:Y:S01]  /*2c90*/  IMAD R0, R10, R30, RZ ;  /* 0x0000001e0a007224 */ /* 0x001fe200078e02ff */
[----:B------:R-:W-:Y:S01]  /*2ca0*/  ISETP.GE.AND P0, PT, R19, UR6, PT ;  /* 0x0000000613007c0c */ /* 0x000fe2000bf06270 */
[----:B------:R0:W-:Y:S01]  /*2cb0*/  STS [R2+UR10+0x400], R3 ;  /* 0x0004000302007988 */ /* 0x0001e2000800080a */
[----:B------:R-:W-:Y:S01]  /*2cc0*/  LOP3.LUT R4, R9, 0x20, RZ, 0x3c, !PT ;  /* 0x0000002009047812 */ /* 0x000fe200078e3cff */
[----:B------:R-:W-:Y:S01]  /*2cd0*/  IMAD R19, R19, UR4, RZ ;  /* 0x0000000413137c24 */ /* 0x000fe2000f8e02ff */
[C---:B------:R-:W-:Y:S01]  /*2ce0*/  LOP3.LUT R8, R9.reuse, 0x40, RZ, 0x3c, !PT ;  /* 0x0000004009087812 */ /* 0x040fe200078e3cff */
[----:B------:R-:W-:Y:S01]  /*2cf0*/  BAR.SYNC.DEFER_BLOCKING 0x0 ;  /* 0x0000000000007b1d */ /* 0x000fe20000010000 */
[----:B------:R-:W-:Y:S01]  /*2d00*/  LOP3.LUT R20, R9, 0x60, RZ, 0x3c, !PT ;  /* 0x0000006009147812 */ /* 0x000fe200078e3cff */
[----:B------:R-:W-:Y:S01]  /*2d10*/  IMAD R5, R30, 0x2, R0 ;  /* 0x000000021e057824 */ /* 0x000fe200078e0200 */
[----:B------:R-:W-:-:S02]  /*2d20*/  ISETP.LT.AND P2, PT, R10, UR7, !P0 ;  /* 0x000000070a007c0c */ /* 0x000fc4000c741270 */
[----:B------:R-:W-:Y:S01]  /*2d30*/  ISETP.LT.AND P1, PT, R12, UR7, !P0 ;  /* 0x000000070c007c0c */ /* 0x000fe2000c721270 */
[----:B------:R-:W-:Y:S01]  /*2d40*/  ULDC.64 UR4, c[0x0][0x220] ;  /* 0x0000880000047ab9 */ /* 0x000fe20000000a00 */
[----:B------:R-:W-:Y:S01]  /*2d50*/  IMAD R7, R30, 0x2, R5 ;  /* 0x000000021e077824 */ /* 0x000fe200078e0205 */
[----:B------:R-:W-:Y:S02]  /*2d60*/  IADD3 R26, P3, R19, UR4, RZ ;  /* 0x00000004131a7c10 */ /* 0x000fe4000ff7e0ff */
[----:B------:R-:W-:Y:S02]  /*2d70*/  ISETP.LT.AND P5, PT, R13, UR7, !P0 ;  /* 0x000000070d007c0c */ /* 0x000fe4000c7a1270 */
[----:B------:R-:W-:Y:S02]  /*2d80*/  LEA.HI.X.SX32 R28, R19, UR5, 0x1, P3 ;  /* 0x00000005131c7c11 */ /* 0x000fe400098f0eff */
[----:B0-----:R-:W-:Y:S02]  /*2d90*/  IADD3 R2, P3, R0, R26, RZ ;  /* 0x0000001a00027210 */ /* 0x001fe40007f7e0ff */
[----:B------:R-:W-:-:S02]  /*2da0*/  ISETP.LT.AND P4, PT, R14, UR7, !P0 ;  /* 0x000000070e007c0c */ /* 0x000fc4000c781270 */
[----:B------:R-:W-:Y:S02]  /*2db0*/  LEA.HI.X.SX32 R3, R0, R28, 0x1, P3 ;  /* 0x0000001c00037211 */ /* 0x000fe400018f0eff */
[----:B------:R-:W-:Y:S01]  /*2dc0*/  ISETP.LT.AND P3, PT, R15, UR7, !P0 ;  /* 0x000000070f007c0c */ /* 0x000fe2000c761270 */
[----:B------:R0:W1:Y:S04]  /*2dd0*/  LDS.U16 R22, [R9+UR10] ;  /* 0x0000000a09167984 */ /* 0x0000680008000400 */
[----:B------:R2:W3:Y:S04]  /*2de0*/  LDS.U16 R24, [R4+UR10] ;  /* 0x0000000a04187984 */ /* 0x0004e80008000400 */
[----:B------:R4:W5:Y:S01]  /*2df0*/  LDS.U16 R25, [R8+UR10] ;  /* 0x0000000a08197984 */ /* 0x0009620008000400 */
[----:B0-----:R-:W-:-:S03]  /*2e00*/  IMAD R9, R30, 0x2, R7 ;  /* 0x000000021e097824 */ /* 0x001fc600078e0207 */
[----:B------:R-:W0:Y:S01]  /*2e10*/  LDS.U16 R20, [R20+UR10] ;  /* 0x0000000a14147984 */ /* 0x000e220008000400 */
[----:B--2---:R-:W-:Y:S01]  /*2e20*/  IADD3 R4, P6, R5, R26, RZ ;  /* 0x0000001a05047210 */ /* 0x004fe20007fde0ff */
[----:B------:R-:W-:-:S03]  /*2e30*/  IMAD R11, R30, 0x2, R9 ;  /* 0x000000021e0b7824 */ /* 0x000fc600078e0209 */
[----:B------:R-:W-:Y:S01]  /*2e40*/  LEA.HI.X.SX32 R5, R5, R28, 0x1, P6 ;  /* 0x0000001c05057211 */ /* 0x000fe200030f0eff */
[----:B------:R-:W-:Y:S01]  /*2e50*/  IMAD R0, R30, 0x2, R11 ;  /* 0x000000021e007824 */ /* 0x000fe200078e020b */
[----:B----4-:R-:W-:-:S03]  /*2e60*/  IADD3 R8, P6, R9, R26, RZ ;  /* 0x0000001a09087210 */ /* 0x010fc60007fde0ff */
[----:B------:R-:W-:Y:S01]  /*2e70*/  IMAD R15, R30, 0x2, R0 ;  /* 0x000000021e0f7824 */ /* 0x000fe200078e0200 */
[----:B------:R-:W-:-:S03]  /*2e80*/  LEA.HI.X.SX32 R9, R9, R28, 0x1, P6 ;  /* 0x0000001c09097211 */ /* 0x000fc600030f0eff */
[----:B------:R-:W-:Y:S01]  /*2e90*/  IMAD R19, R30, 0x2, R15 ;  /* 0x000000021e137824 */ /* 0x000fe200078e020f */
[----:B------:R-:W-:-:S04]  /*2ea0*/  IADD3 R14, P6, R15, R26, RZ ;  /* 0x0000001a0f0e7210 */ /* 0x000fc80007fde0ff */
[----:B------:R-:W-:Y:S02]  /*2eb0*/  LEA.HI.X.SX32 R15, R15, R28, 0x1, P6 ;  /* 0x0000001c0f0f7211 */ /* 0x000fe400030f0eff */
[----:B-1----:R-:W-:Y:S02]  /*2ec0*/  PRMT R21, R22, 0x7770, RZ ;  /* 0x0000777016157816 */ /* 0x002fe400000000ff */
[----:B---3--:R-:W-:-:S03]  /*2ed0*/  PRMT R23, R24, 0x7770, RZ ;  /* 0x0000777018177816 */ /* 0x008fc600000000ff */
[----:B------:R1:W-:Y:S01]  /*2ee0*/  @P2 STG.E.U8 desc[UR16][R2.64], R21 ;  /* 0x0000001502002986 */ /* 0x0003e2000c101110 */
[----:B------:R-:W-:-:S03]  /*2ef0*/  IADD3 R10, P2, R11, R26, RZ ;  /* 0x0000001a0b0a7210 */ /* 0x000fc60007f5e0ff */
[----:B------:R0:W-:Y:S01]  /*2f00*/  @P1 STG.E.U8 desc[UR16][R4.64], R23 ;  /* 0x0000001704001986 */ /* 0x0001e2000c101110 */
[----:B------:R-:W-:Y:S02]  /*2f10*/  IADD3 R6, P1, R7, R26, RZ ;  /* 0x0000001a07067210 */ /* 0x000fe40007f3e0ff */
[-C--:B------:R-:W-:Y:S02]  /*2f20*/  LEA.HI.X.SX32 R11, R11, R28.reuse, 0x1, P2 ;  /* 0x0000001c0b0b7211 */ /* 0x080fe400010f0eff */
[----:B------:R-:W-:Y:S02]  /*2f30*/  LEA.HI.X.SX32 R7, R7, R28, 0x1, P1 ;  /* 0x0000001c07077211 */ /* 0x000fe400008f0eff */
[----:B------:R-:W-:Y:S02]  /*2f40*/  IADD3 R12, P1, R0, R26, RZ ;  /* 0x0000001a000c7210 */ /* 0x000fe40007f3e0ff */
[----:B------:R-:W-:Y:S02]  /*2f50*/  ISETP.LT.AND P2, PT, R16, UR7, !P0 ;  /* 0x0000000710007c0c */ /* 0x000fe4000c741270 */
[----:B------:R-:W-:-:S02]  /*2f60*/  LEA.HI.X.SX32 R13, R0, R28, 0x1, P1 ;  /* 0x0000001c000d7211 */ /* 0x000fc400008f0eff */
[----:B------:R-:W-:Y:S02]  /*2f70*/  ISETP.LT.AND P1, PT, R17, UR7, !P0 ;  /* 0x0000000711007c0c */ /* 0x000fe4000c721270 */
[----:B------:R-:W-:Y:S02]  /*2f80*/  ISETP.LT.AND P0, PT, R18, UR7, !P0 ;  /* 0x0000000712007c0c */ /* 0x000fe4000c701270 */
[----:B-1----:R-:W-:Y:S02]  /*2f90*/  IADD3 R2, P6, R19, R26, RZ ;  /* 0x0000001a13027210 */ /* 0x002fe40007fde0ff */
[----:B-----5:R-:W-:Y:S02]  /*2fa0*/  PRMT R21, R25, 0x7770, RZ ;  /* 0x0000777019157816 */ /* 0x020fe400000000ff */
[----:B0-----:R-:W-:Y:S02]  /*2fb0*/  PRMT R23, R20, 0x7770, RZ ;  /* 0x0000777014177816 */ /* 0x001fe400000000ff */
[----:B------:R-:W-:Y:S01]  /*2fc0*/  PRMT R5, R22, 0x7771, RZ ;  /* 0x0000777116057816 */ /* 0x000fe200000000ff */
[----:B------:R0:W-:Y:S01]  /*2fd0*/  @P5 STG.E.U8 desc[UR16][R6.64], R21 ;  /* 0x0000001506005986 */ /* 0x0001e2000c101110 */
[----:B------:R-:W-:-:S02]  /*2fe0*/  LEA.HI.X.SX32 R3, R19, R28, 0x1, P6 ;  /* 0x0000001c13037211 */ /* 0x000fc400030f0eff */
[----:B------:R-:W-:Y:S01]  /*2ff0*/  PRMT R17, R24, 0x7771, RZ ;  /* 0x0000777118117816 */ /* 0x000fe200000000ff */
[----:B------:R0:W-:Y:S01]  /*3000*/  @P4 STG.E.U8 desc[UR16][R8.64], R23 ;  /* 0x0000001708004986 */ /* 0x0001e2000c101110 */
[----:B------:R-:W-:-:S03]  /*3010*/  PRMT R19, R25, 0x7771, RZ ;  /* 0x0000777119137816 */ /* 0x000fc600000000ff */
[----:B------:R0:W-:Y:S04]  /*3020*/  @P3 STG.E.U8 desc[UR16][R10.64], R5 ;  /* 0x000000050a003986 */ /* 0x0001e8000c101110 */
[----:B------:R0:W-:Y:S04]  /*3030*/  @P2 STG.E.U8 desc[UR16][R12.64], R17 ;  /* 0x000000110c002986 */ /* 0x0001e8000c101110 */
[----:B------:R0:W-:Y:S01]  /*3040*/  @P1 STG.E.U8 desc[UR16][R14.64], R19 ;  /* 0x000000130e001986 */ /* 0x0001e2000c101110 */
[----:B------:R-:W-:Y:S05]  /*3050*/  @!P0 EXIT ;  /* 0x000000000000894d */ /* 0x000fea0003800000 */
[----:B0-----:R-:W-:-:S05]  /*3060*/  PRMT R5, R20, 0x7771, RZ ;  /* 0x0000777114057816 */ /* 0x001fca00000000ff */
[----:B------:R-:W-:Y:S01]  /*3070*/  STG.E.U8 desc[UR16][R2.64], R5 ;  /* 0x0000000502007986 */ /* 0x000fe2000c101110 */
[----:B------:R-:W-:Y:S05]  /*3080*/  EXIT ;  /* 0x000000000000794d */ /* 0x000fea0003800000 */
.L_x_2:
[----:B------:R-:W-:-:S00]  /*3090*/  BRA `(.L_x_2) ;  /* 0xfffffffc00fc7947 */ /* 0x000fc0000383ffff */
[----:B------:R-:W-:-:S00]  /*30a0*/  NOP ;  /* 0x0000000000007918 */ /* 0x000fc00000000000 */
        /* <DEDUP_REMOVED lines=13> */
.L_x_3:


//--------------------- .nv.shared.matmul_kernel  --------------------------
	.section	.nv.shared.matmul_kernel,"aw",@nobits
	.sectionflags	@""
	.align	16
	.zero		1024


//--------------------- .nv.shared.reserved.0     --------------------------
	.section	.nv.shared.reserved.0,"aw",@nobits
	.weak		__nv_reservedSMEM_offset_0_alias
	.size		__nv_reservedSMEM_offset_0_alias, 0, 0
	.other		__nv_reservedSMEM_offset_0_alias,@"STO_CUDA_RESERVED_SHARED STV_DEFAULT"
__nv_reservedSMEM_offset_0_alias:
	.zero		0


//--------------------- .nv.constant0.matmul_kernel --------------------------
	.section	.nv.constant0.matmul_kernel,"a",@progbits
	.sectionflags	@""
	.align	4
.nv.constant0.matmul_kernel:
	.zero		608


//--------------------- SYMBOLS --------------------------

	.type		.nv.reservedSmem.offset0,@object
	.size		.nv.reservedSmem.offset0,0x4
